//
// Generated by NVIDIA NVVM Compiler
//
// Compiler Build ID: CL-36424714
// Cuda compilation tools, release 13.0, V13.0.88
// Based on NVVM 20.0.0
//

.version 9.0
.target sm_100
.address_size 64

	// .globl	_Z14MatrixSubtractP8Vector2DS0_S0_
.extern .func  (.param .b32 func_retval0) vprintf
(
	.param .b64 vprintf_param_0,
	.param .b64 vprintf_param_1
)
;
// _ZZ19MatrixProductSharedP8Vector2DS0_S0_E6A_tile has been demoted
// _ZZ19MatrixProductSharedP8Vector2DS0_S0_E6B_tile has been demoted
// _ZZ23TransposeVector2DSharedP8Vector2DS0_E12ordered_data has been demoted
// _ZZ23TransposeVector2DSharedP8Vector2DS0_E15transposed_data has been demoted
.global .align 4 .b8 error_sum[1024];
.global .align 4 .b8 arg_max_result[1024];
.global .align 1 .b8 $str[47] = {10, 10, 42, 42, 42, 42, 42, 42, 42, 42, 42, 42, 77, 97, 116, 114, 105, 120, 32, 83, 117, 98, 116, 114, 97, 99, 116, 32, 100, 105, 102, 102, 32, 100, 105, 109, 101, 110, 115, 105, 111, 110, 46, 46, 46, 46};
.global .align 1 .b8 $str$1[17] = {10, 77, 97, 116, 114, 105, 120, 83, 117, 98, 116, 114, 97, 99, 116, 10};
.global .align 1 .b8 $str$2[53] = {118, 101, 99, 45, 62, 119, 105, 100, 116, 104, 32, 58, 32, 37, 100, 32, 118, 101, 99, 45, 62, 104, 101, 105, 103, 104, 116, 32, 58, 32, 37, 100, 32, 45, 32, 120, 32, 100, 105, 109, 32, 37, 100, 32, 121, 32, 100, 105, 109, 32, 37, 100};
.global .align 1 .b8 $str$3[20] = {10, 84, 114, 97, 110, 115, 112, 111, 115, 101, 86, 101, 99, 116, 111, 114, 50, 68, 10};
.global .align 1 .b8 $str$4[2] = {91};
.global .align 1 .b8 $str$5[5] = {37, 102, 44, 32};
.global .align 1 .b8 $str$6[7] = {37, 102, 93, 44, 32, 10};
.global .align 1 .b8 $str$7[3] = {93, 10};
.global .align 1 .b8 $str$8[25] = {82, 111, 119, 32, 58, 32, 37, 100, 32, 45, 32, 87, 105, 100, 116, 104, 32, 58, 32, 37, 100, 32, 10, 10};
.global .align 1 .b8 $str$9[11] = {10, 65, 114, 103, 77, 97, 120, 50, 68, 10};
.global .align 1 .b8 $str$10[10] = {10, 83, 111, 102, 116, 109, 97, 120, 10};
.global .align 1 .b8 $str$11[42] = {10, 10, 42, 42, 42, 42, 42, 42, 42, 42, 42, 42, 77, 97, 116, 114, 105, 120, 32, 97, 100, 100, 32, 100, 105, 102, 102, 32, 100, 105, 109, 101, 110, 115, 105, 111, 110, 46, 46, 46, 46};
.global .align 1 .b8 $str$12[15] = {65, 100, 100, 97, 110, 100, 83, 105, 103, 109, 111, 105, 100, 10};
.global .align 1 .b8 $str$13[19] = {65, 100, 100, 97, 110, 100, 69, 120, 112, 111, 110, 101, 110, 116, 105, 97, 108, 10};
.global .align 1 .b8 $str$14[48] = {10, 10, 42, 42, 42, 42, 42, 42, 42, 42, 42, 42, 77, 97, 116, 114, 105, 120, 80, 97, 105, 114, 119, 105, 115, 101, 80, 114, 111, 100, 117, 99, 116, 32, 100, 105, 109, 101, 110, 115, 105, 111, 110, 46, 46, 46, 46};
.global .align 1 .b8 $str$15[24] = {10, 77, 97, 116, 114, 105, 120, 80, 97, 105, 114, 119, 105, 115, 101, 80, 114, 111, 100, 117, 99, 116, 10};
.global .align 1 .b8 $str$16[48] = {10, 10, 42, 42, 42, 42, 42, 42, 42, 42, 42, 42, 83, 99, 97, 108, 97, 114, 77, 97, 116, 114, 105, 120, 80, 114, 111, 100, 117, 99, 116, 32, 100, 105, 109, 101, 110, 115, 105, 111, 110, 195, 167, 46, 46, 46, 46};
.global .align 1 .b8 $str$17[22] = {10, 83, 99, 97, 108, 97, 114, 77, 97, 116, 114, 105, 120, 80, 114, 111, 100, 117, 99, 116, 10};
.global .align 1 .b8 $str$18[29] = {10, 10, 87, 105, 100, 116, 104, 32, 58, 32, 37, 100, 32, 45, 32, 104, 101, 105, 103, 104, 116, 32, 58, 32, 37, 100, 10, 10};

.visible .entry _Z14MatrixSubtractP8Vector2DS0_S0_(
	.param .u64 .ptr .align 1 _Z14MatrixSubtractP8Vector2DS0_S0__param_0,
	.param .u64 .ptr .align 1 _Z14MatrixSubtractP8Vector2DS0_S0__param_1,
	.param .u64 .ptr .align 1 _Z14MatrixSubtractP8Vector2DS0_S0__param_2
)
{
	.local .align 16 .b8 	__local_depot0[16];
	.reg .b64 	%SP;
	.reg .b64 	%SPL;
	.reg .pred 	%p<7>;
	.reg .b32 	%r<37>;
	.reg .b32 	%f<13>;
	.reg .b64 	%rd<34>;

	mov.u64 	%SPL, __local_depot0;
	cvta.local.u64 	%SP, %SPL;
	ld.param.u64 	%rd3, [_Z14MatrixSubtractP8Vector2DS0_S0__param_0];
	ld.param.u64 	%rd4, [_Z14MatrixSubtractP8Vector2DS0_S0__param_1];
	ld.param.u64 	%rd5, [_Z14MatrixSubtractP8Vector2DS0_S0__param_2];
	cvta.to.global.u64 	%rd1, %rd5;
	cvta.to.global.u64 	%rd2, %rd4;
	ld.global.nc.u32 	%r1, [%rd2+12];
	ld.global.nc.u32 	%r8, [%rd1+12];
	setp.ne.s32 	%p1, %r1, %r8;
	@%p1 bra 	$L__BB0_2;
	ld.global.nc.u32 	%r2, [%rd2+8];
	ld.global.nc.u32 	%r9, [%rd1+8];
	setp.eq.s32 	%p2, %r2, %r9;
	@%p2 bra 	$L__BB0_3;
$L__BB0_2:
	mov.u64 	%rd6, $str;
	cvta.global.u64 	%rd7, %rd6;
	{ // callseq 0, 0
	.param .b64 param0;
	st.param.b64 	[param0], %rd7;
	.param .b64 param1;
	st.param.b64 	[param1], 0;
	.param .b32 retval0;
	call.uni (retval0), 
	vprintf, 
	(
	param0, 
	param1
	);
	ld.param.b32 	%r10, [retval0];
	} // callseq 0
	bra.uni 	$L__BB0_9;
$L__BB0_3:
	mov.u32 	%r12, %ctaid.x;
	mov.u32 	%r3, %ntid.x;
	mul.lo.s32 	%r13, %r3, %r12;
	shl.b32 	%r14, %r13, 2;
	mov.u32 	%r15, %tid.x;
	add.s32 	%r16, %r14, %r15;
	mov.u32 	%r17, %ctaid.y;
	mov.u32 	%r4, %ntid.y;
	mov.u32 	%r18, %tid.y;
	mad.lo.s32 	%r19, %r17, %r4, %r18;
	mad.lo.s32 	%r5, %r1, %r19, %r16;
	setp.ne.s32 	%p3, %r5, 0;
	@%p3 bra 	$L__BB0_7;
	mov.u32 	%r20, %nctaid.y;
	mul.lo.s32 	%r6, %r4, %r20;
	setp.lt.u32 	%p4, %r6, %r2;
	@%p4 bra 	$L__BB0_6;
	mov.u32 	%r21, %nctaid.x;
	mul.lo.s32 	%r22, %r3, %r21;
	shr.s32 	%r23, %r1, 31;
	shr.u32 	%r24, %r23, 30;
	add.s32 	%r25, %r1, %r24;
	shr.s32 	%r26, %r25, 2;
	setp.ge.u32 	%p5, %r22, %r26;
	@%p5 bra 	$L__BB0_7;
$L__BB0_6:
	mov.u64 	%rd8, $str$1;
	cvta.global.u64 	%rd9, %rd8;
	{ // callseq 1, 0
	.param .b64 param0;
	st.param.b64 	[param0], %rd9;
	.param .b64 param1;
	st.param.b64 	[param1], 0;
	.param .b32 retval0;
	call.uni (retval0), 
	vprintf, 
	(
	param0, 
	param1
	);
	ld.param.b32 	%r27, [retval0];
	} // callseq 1
	mov.u32 	%r29, %nctaid.x;
	mul.lo.s32 	%r30, %r3, %r29;
	add.u64 	%rd10, %SP, 0;
	add.u64 	%rd11, %SPL, 0;
	st.local.v4.u32 	[%rd11], {%r1, %r2, %r30, %r6};
	mov.u64 	%rd12, $str$2;
	cvta.global.u64 	%rd13, %rd12;
	{ // callseq 2, 0
	.param .b64 param0;
	st.param.b64 	[param0], %rd13;
	.param .b64 param1;
	st.param.b64 	[param1], %rd10;
	.param .b32 retval0;
	call.uni (retval0), 
	vprintf, 
	(
	param0, 
	param1
	);
	ld.param.b32 	%r31, [retval0];
	} // callseq 2
$L__BB0_7:
	mad.lo.s32 	%r7, %r3, 3, %r5;
	mul.lo.s32 	%r33, %r2, %r1;
	setp.ge.u32 	%p6, %r7, %r33;
	@%p6 bra 	$L__BB0_9;
	ld.global.nc.u64 	%rd14, [%rd2];
	mul.wide.s32 	%rd15, %r5, 4;
	add.s64 	%rd16, %rd14, %rd15;
	ld.f32 	%f1, [%rd16];
	ld.global.nc.u64 	%rd17, [%rd1];
	add.s64 	%rd18, %rd17, %rd15;
	ld.f32 	%f2, [%rd18];
	sub.f32 	%f3, %f1, %f2;
	cvta.to.global.u64 	%rd19, %rd3;
	ld.global.nc.u64 	%rd20, [%rd19];
	add.s64 	%rd21, %rd20, %rd15;
	st.f32 	[%rd21], %f3;
	shl.b32 	%r34, %r3, 1;
	sub.s32 	%r35, %r7, %r34;
	mul.wide.u32 	%rd22, %r35, 4;
	add.s64 	%rd23, %rd14, %rd22;
	ld.f32 	%f4, [%rd23];
	add.s64 	%rd24, %rd17, %rd22;
	ld.f32 	%f5, [%rd24];
	sub.f32 	%f6, %f4, %f5;
	add.s64 	%rd25, %rd20, %rd22;
	st.f32 	[%rd25], %f6;
	add.s32 	%r36, %r35, %r3;
	mul.wide.u32 	%rd26, %r36, 4;
	add.s64 	%rd27, %rd14, %rd26;
	ld.f32 	%f7, [%rd27];
	add.s64 	%rd28, %rd17, %rd26;
	ld.f32 	%f8, [%rd28];
	sub.f32 	%f9, %f7, %f8;
	add.s64 	%rd29, %rd20, %rd26;
	st.f32 	[%rd29], %f9;
	mul.wide.u32 	%rd30, %r7, 4;
	add.s64 	%rd31, %rd14, %rd30;
	ld.f32 	%f10, [%rd31];
	add.s64 	%rd32, %rd17, %rd30;
	ld.f32 	%f11, [%rd32];
	sub.f32 	%f12, %f10, %f11;
	add.s64 	%rd33, %rd20, %rd30;
	st.f32 	[%rd33], %f12;
$L__BB0_9:
	ret;

}
	// .globl	_Z19MatrixProductSharedP8Vector2DS0_S0_
.visible .entry _Z19MatrixProductSharedP8Vector2DS0_S0_(
	.param .u64 .ptr .align 1 _Z19MatrixProductSharedP8Vector2DS0_S0__param_0,
	.param .u64 .ptr .align 1 _Z19MatrixProductSharedP8Vector2DS0_S0__param_1,
	.param .u64 .ptr .align 1 _Z19MatrixProductSharedP8Vector2DS0_S0__param_2
)
{
	.reg .pred 	%p<13>;
	.reg .b32 	%r<45>;
	.reg .b32 	%f<29>;
	.reg .b64 	%rd<19>;
	// demoted variable
	.shared .align 4 .b8 _ZZ19MatrixProductSharedP8Vector2DS0_S0_E6A_tile[4096];
	// demoted variable
	.shared .align 4 .b8 _ZZ19MatrixProductSharedP8Vector2DS0_S0_E6B_tile[4224];
	ld.param.u64 	%rd6, [_Z19MatrixProductSharedP8Vector2DS0_S0__param_0];
	ld.param.u64 	%rd7, [_Z19MatrixProductSharedP8Vector2DS0_S0__param_1];
	ld.param.u64 	%rd8, [_Z19MatrixProductSharedP8Vector2DS0_S0__param_2];
	cvta.to.global.u64 	%rd9, %rd6;
	cvta.to.global.u64 	%rd1, %rd8;
	cvta.to.global.u64 	%rd2, %rd7;
	ld.global.nc.u32 	%r1, [%rd2+12];
	ld.global.nc.v2.u32 	{%r2, %r3}, [%rd1+8];
	ld.global.nc.u32 	%r4, [%rd9+8];
	ld.global.nc.u64 	%rd3, [%rd9];
	mov.u32 	%r5, %tid.x;
	mov.u32 	%r6, %tid.y;
	mov.u32 	%r24, %ctaid.x;
	mov.u32 	%r25, %ntid.x;
	mov.u32 	%r26, %ctaid.y;
	mov.u32 	%r27, %ntid.y;
	mad.lo.s32 	%r7, %r24, %r25, %r5;
	mad.lo.s32 	%r8, %r26, %r27, %r6;
	setp.lt.s32 	%p1, %r1, 1;
	mov.f32 	%f27, 0f00000000;
	@%p1 bra 	$L__BB1_9;
	ld.global.nc.u64 	%rd10, [%rd2];
	ld.global.nc.u64 	%rd11, [%rd1];
	add.s32 	%r29, %r1, 31;
	shr.u32 	%r9, %r29, 5;
	ld.global.nc.u32 	%r10, [%rd2+8];
	shl.b32 	%r30, %r6, 7;
	mov.u32 	%r31, _ZZ19MatrixProductSharedP8Vector2DS0_S0_E6A_tile;
	add.s32 	%r11, %r31, %r30;
	shl.b32 	%r32, %r5, 2;
	add.s32 	%r12, %r11, %r32;
	mul.lo.s32 	%r13, %r1, %r8;
	mov.u32 	%r33, _ZZ19MatrixProductSharedP8Vector2DS0_S0_E6B_tile;
	mad.lo.s32 	%r34, %r6, 132, %r33;
	add.s32 	%r14, %r34, %r32;
	add.s32 	%r35, %r32, %r33;
	add.s32 	%r15, %r35, 264;
	cvta.to.global.u64 	%rd4, %rd11;
	cvta.to.global.u64 	%rd5, %rd10;
	mov.f32 	%f27, 0f00000000;
	mov.b32 	%r42, 0;
$L__BB1_2:
	setp.ge.s32 	%p2, %r8, %r10;
	shl.b32 	%r36, %r42, 5;
	add.s32 	%r17, %r36, %r5;
	add.s32 	%r18, %r36, %r6;
	setp.ge.s32 	%p3, %r17, %r1;
	mov.f32 	%f25, 0f00000000;
	or.pred  	%p4, %p3, %p2;
	@%p4 bra 	$L__BB1_4;
	add.s32 	%r37, %r17, %r13;
	mul.wide.u32 	%rd12, %r37, 4;
	add.s64 	%rd13, %rd5, %rd12;
	ld.global.f32 	%f25, [%rd13];
$L__BB1_4:
	setp.ge.s32 	%p5, %r7, %r3;
	st.shared.f32 	[%r12], %f25;
	setp.ge.s32 	%p6, %r18, %r2;
	mov.f32 	%f26, 0f00000000;
	or.pred  	%p7, %p5, %p6;
	@%p7 bra 	$L__BB1_6;
	mad.lo.s32 	%r38, %r18, %r3, %r7;
	mul.wide.s32 	%rd14, %r38, 4;
	add.s64 	%rd15, %rd4, %rd14;
	ld.global.f32 	%f26, [%rd15];
$L__BB1_6:
	st.shared.f32 	[%r14], %f26;
	bar.sync 	0;
	mov.b32 	%r44, 8;
	mov.u32 	%r43, %r15;
$L__BB1_7:
	.pragma "nounroll";
	add.s32 	%r40, %r11, %r44;
	ld.shared.f32 	%f13, [%r40+-8];
	ld.shared.f32 	%f14, [%r43+-264];
	fma.rn.f32 	%f15, %f13, %f14, %f27;
	ld.shared.f32 	%f16, [%r40+-4];
	ld.shared.f32 	%f17, [%r43+-132];
	fma.rn.f32 	%f18, %f16, %f17, %f15;
	ld.shared.f32 	%f19, [%r40];
	ld.shared.f32 	%f20, [%r43];
	fma.rn.f32 	%f21, %f19, %f20, %f18;
	ld.shared.f32 	%f22, [%r40+4];
	ld.shared.f32 	%f23, [%r43+132];
	fma.rn.f32 	%f27, %f22, %f23, %f21;
	add.s32 	%r44, %r44, 16;
	add.s32 	%r43, %r43, 528;
	setp.ne.s32 	%p8, %r44, 136;
	@%p8 bra 	$L__BB1_7;
	bar.sync 	0;
	add.s32 	%r42, %r42, 1;
	setp.ne.s32 	%p9, %r42, %r9;
	@%p9 bra 	$L__BB1_2;
$L__BB1_9:
	setp.ge.s32 	%p10, %r7, %r3;
	setp.ge.s32 	%p11, %r8, %r4;
	or.pred  	%p12, %p10, %p11;
	@%p12 bra 	$L__BB1_11;
	mad.lo.s32 	%r41, %r3, %r8, %r7;
	cvta.to.global.u64 	%rd16, %rd3;
	mul.wide.s32 	%rd17, %r41, 4;
	add.s64 	%rd18, %rd16, %rd17;
	st.global.f32 	[%rd18], %f27;
$L__BB1_11:
	ret;

}
	// .globl	_Z23TransposeVector2DSharedP8Vector2DS0_
.visible .entry _Z23TransposeVector2DSharedP8Vector2DS0_(
	.param .u64 .ptr .align 1 _Z23TransposeVector2DSharedP8Vector2DS0__param_0,
	.param .u64 .ptr .align 1 _Z23TransposeVector2DSharedP8Vector2DS0__param_1
)
{
	.local .align 16 .b8 	__local_depot2[16];
	.reg .b64 	%SP;
	.reg .b64 	%SPL;
	.reg .pred 	%p<10>;
	.reg .b32 	%r<39>;
	.reg .b32 	%f<4>;
	.reg .b64 	%rd<17>;
	// demoted variable
	.shared .align 4 .b8 _ZZ23TransposeVector2DSharedP8Vector2DS0_E12ordered_data[4224];
	// demoted variable
	.shared .align 4 .b8 _ZZ23TransposeVector2DSharedP8Vector2DS0_E15transposed_data[4224];
	mov.u64 	%SPL, __local_depot2;
	cvta.local.u64 	%SP, %SPL;
	ld.param.u64 	%rd3, [_Z23TransposeVector2DSharedP8Vector2DS0__param_0];
	ld.param.u64 	%rd4, [_Z23TransposeVector2DSharedP8Vector2DS0__param_1];
	cvta.to.global.u64 	%rd1, %rd3;
	cvta.to.global.u64 	%rd2, %rd4;
	mov.u32 	%r13, %ctaid.x;
	mov.u32 	%r1, %ntid.x;
	mov.u32 	%r2, %tid.x;
	mad.lo.s32 	%r3, %r13, %r1, %r2;
	mov.u32 	%r14, %ctaid.y;
	mov.u32 	%r4, %ntid.y;
	mov.u32 	%r5, %tid.y;
	mad.lo.s32 	%r6, %r14, %r4, %r5;
	ld.global.nc.v2.u32 	{%r7, %r8}, [%rd2+8];
	mad.lo.s32 	%r9, %r8, %r6, %r3;
	mad.lo.s32 	%r15, %r1, %r14, %r2;
	mad.lo.s32 	%r16, %r4, %r13, %r5;
	ld.global.nc.u32 	%r17, [%rd1+12];
	mad.lo.s32 	%r10, %r17, %r16, %r15;
	mul.lo.s32 	%r18, %r7, %r8;
	setp.ge.s32 	%p2, %r9, %r18;
	mov.u32 	%r19, _ZZ23TransposeVector2DSharedP8Vector2DS0_E12ordered_data;
	mad.lo.s32 	%r20, %r5, 132, %r19;
	shl.b32 	%r21, %r2, 2;
	add.s32 	%r11, %r20, %r21;
	@%p2 bra 	$L__BB2_2;
	ld.global.nc.u64 	%rd5, [%rd2];
	mul.wide.s32 	%rd6, %r9, 4;
	add.s64 	%rd7, %rd5, %rd6;
	ld.f32 	%f1, [%rd7];
	st.shared.f32 	[%r11], %f1;
$L__BB2_2:
	bar.sync 	0;
	setp.lt.s32 	%p3, %r3, %r8;
	setp.lt.s32 	%p4, %r6, %r7;
	and.pred  	%p1, %p3, %p4;
	not.pred 	%p5, %p1;
	@%p5 bra 	$L__BB2_4;
	ld.shared.f32 	%f2, [%r11];
	mov.u32 	%r22, _ZZ23TransposeVector2DSharedP8Vector2DS0_E15transposed_data;
	mad.lo.s32 	%r23, %r2, 132, %r22;
	shl.b32 	%r24, %r5, 2;
	add.s32 	%r25, %r23, %r24;
	st.shared.f32 	[%r25], %f2;
$L__BB2_4:
	bar.sync 	0;
	@%p5 bra 	$L__BB2_6;
	mov.u32 	%r26, _ZZ23TransposeVector2DSharedP8Vector2DS0_E15transposed_data;
	mad.lo.s32 	%r27, %r5, 132, %r26;
	add.s32 	%r29, %r27, %r21;
	ld.shared.f32 	%f3, [%r29];
	ld.global.nc.u64 	%rd8, [%rd1];
	mul.wide.s32 	%rd9, %r10, 4;
	add.s64 	%rd10, %rd8, %rd9;
	st.f32 	[%rd10], %f3;
$L__BB2_6:
	setp.ne.s32 	%p7, %r9, 0;
	@%p7 bra 	$L__BB2_10;
	mov.u32 	%r30, %nctaid.y;
	mul.lo.s32 	%r12, %r4, %r30;
	setp.lt.u32 	%p8, %r12, %r7;
	@%p8 bra 	$L__BB2_9;
	mov.u32 	%r31, %nctaid.x;
	mul.lo.s32 	%r32, %r1, %r31;
	setp.ge.u32 	%p9, %r32, %r8;
	@%p9 bra 	$L__BB2_10;
$L__BB2_9:
	mov.u64 	%rd11, $str$3;
	cvta.global.u64 	%rd12, %rd11;
	{ // callseq 3, 0
	.param .b64 param0;
	st.param.b64 	[param0], %rd12;
	.param .b64 param1;
	st.param.b64 	[param1], 0;
	.param .b32 retval0;
	call.uni (retval0), 
	vprintf, 
	(
	param0, 
	param1
	);
	ld.param.b32 	%r33, [retval0];
	} // callseq 3
	mov.u32 	%r35, %nctaid.x;
	mul.lo.s32 	%r36, %r1, %r35;
	add.u64 	%rd13, %SP, 0;
	add.u64 	%rd14, %SPL, 0;
	st.local.v4.u32 	[%rd14], {%r8, %r7, %r36, %r12};
	mov.u64 	%rd15, $str$2;
	cvta.global.u64 	%rd16, %rd15;
	{ // callseq 4, 0
	.param .b64 param0;
	st.param.b64 	[param0], %rd16;
	.param .b64 param1;
	st.param.b64 	[param1], %rd13;
	.param .b32 retval0;
	call.uni (retval0), 
	vprintf, 
	(
	param0, 
	param1
	);
	ld.param.b32 	%r37, [retval0];
	} // callseq 4
$L__BB2_10:
	ret;

}
	// .globl	_Z15DisplayVector2DP8Vector2D
.visible .entry _Z15DisplayVector2DP8Vector2D(
	.param .u64 .ptr .align 1 _Z15DisplayVector2DP8Vector2D_param_0
)
{
	.local .align 8 .b8 	__local_depot3[8];
	.reg .b64 	%SP;
	.reg .b64 	%SPL;
	.reg .pred 	%p<5>;
	.reg .b32 	%r<35>;
	.reg .b32 	%f<3>;
	.reg .b64 	%rd<26>;
	.reg .b64 	%fd<3>;

	mov.u64 	%SPL, __local_depot3;
	cvta.local.u64 	%SP, %SPL;
	ld.param.u64 	%rd3, [_Z15DisplayVector2DP8Vector2D_param_0];
	cvta.to.global.u64 	%rd1, %rd3;
	add.u64 	%rd4, %SP, 0;
	add.u64 	%rd2, %SPL, 0;
	mov.u64 	%rd5, $str$4;
	cvta.global.u64 	%rd6, %rd5;
	{ // callseq 5, 0
	.param .b64 param0;
	st.param.b64 	[param0], %rd6;
	.param .b64 param1;
	st.param.b64 	[param1], 0;
	.param .b32 retval0;
	call.uni (retval0), 
	vprintf, 
	(
	param0, 
	param1
	);
	ld.param.b32 	%r9, [retval0];
	} // callseq 5
	ld.global.u32 	%r11, [%rd1+8];
	setp.lt.s32 	%p1, %r11, 1;
	@%p1 bra 	$L__BB3_6;
	mov.b32 	%r31, 0;
	mov.u64 	%rd12, $str$5;
	mov.u64 	%rd18, $str$6;
$L__BB3_2:
	cvta.global.u64 	%rd8, %rd5;
	{ // callseq 6, 0
	.param .b64 param0;
	st.param.b64 	[param0], %rd8;
	.param .b64 param1;
	st.param.b64 	[param1], 0;
	.param .b32 retval0;
	call.uni (retval0), 
	vprintf, 
	(
	param0, 
	param1
	);
	ld.param.b32 	%r13, [retval0];
	} // callseq 6
	ld.global.u32 	%r34, [%rd1+12];
	setp.lt.s32 	%p2, %r34, 2;
	@%p2 bra 	$L__BB3_5;
	mov.b32 	%r33, 0;
$L__BB3_4:
	ld.global.u64 	%rd9, [%rd1];
	mad.lo.s32 	%r16, %r34, %r31, %r33;
	mul.wide.s32 	%rd10, %r16, 4;
	add.s64 	%rd11, %rd9, %rd10;
	ld.f32 	%f1, [%rd11];
	cvt.f64.f32 	%fd1, %f1;
	st.local.f64 	[%rd2], %fd1;
	cvta.global.u64 	%rd13, %rd12;
	{ // callseq 7, 0
	.param .b64 param0;
	st.param.b64 	[param0], %rd13;
	.param .b64 param1;
	st.param.b64 	[param1], %rd4;
	.param .b32 retval0;
	call.uni (retval0), 
	vprintf, 
	(
	param0, 
	param1
	);
	ld.param.b32 	%r17, [retval0];
	} // callseq 7
	add.s32 	%r33, %r33, 1;
	ld.global.u32 	%r34, [%rd1+12];
	add.s32 	%r19, %r34, -1;
	setp.lt.s32 	%p3, %r33, %r19;
	@%p3 bra 	$L__BB3_4;
$L__BB3_5:
	ld.global.u64 	%rd15, [%rd1];
	mad.lo.s32 	%r20, %r34, %r31, %r34;
	add.s32 	%r21, %r20, -1;
	mul.wide.s32 	%rd16, %r21, 4;
	add.s64 	%rd17, %rd15, %rd16;
	ld.f32 	%f2, [%rd17];
	cvt.f64.f32 	%fd2, %f2;
	st.local.f64 	[%rd2], %fd2;
	cvta.global.u64 	%rd19, %rd18;
	{ // callseq 8, 0
	.param .b64 param0;
	st.param.b64 	[param0], %rd19;
	.param .b64 param1;
	st.param.b64 	[param1], %rd4;
	.param .b32 retval0;
	call.uni (retval0), 
	vprintf, 
	(
	param0, 
	param1
	);
	ld.param.b32 	%r22, [retval0];
	} // callseq 8
	add.s32 	%r31, %r31, 1;
	ld.global.u32 	%r24, [%rd1+8];
	setp.lt.s32 	%p4, %r31, %r24;
	@%p4 bra 	$L__BB3_2;
$L__BB3_6:
	mov.u64 	%rd21, $str$7;
	cvta.global.u64 	%rd22, %rd21;
	{ // callseq 9, 0
	.param .b64 param0;
	st.param.b64 	[param0], %rd22;
	.param .b64 param1;
	st.param.b64 	[param1], 0;
	.param .b32 retval0;
	call.uni (retval0), 
	vprintf, 
	(
	param0, 
	param1
	);
	ld.param.b32 	%r25, [retval0];
	} // callseq 9
	ld.global.v2.u32 	{%r27, %r28}, [%rd1+8];
	st.local.v2.u32 	[%rd2], {%r27, %r28};
	mov.u64 	%rd23, $str$8;
	cvta.global.u64 	%rd24, %rd23;
	{ // callseq 10, 0
	.param .b64 param0;
	st.param.b64 	[param0], %rd24;
	.param .b64 param1;
	st.param.b64 	[param1], %rd4;
	.param .b32 retval0;
	call.uni (retval0), 
	vprintf, 
	(
	param0, 
	param1
	);
	ld.param.b32 	%r29, [retval0];
	} // callseq 10
	ret;

}
	// .globl	_Z5Sum2DP8Vector2D
.visible .entry _Z5Sum2DP8Vector2D(
	.param .u64 .ptr .align 1 _Z5Sum2DP8Vector2D_param_0
)
{
	.reg .pred 	%p<6>;
	.reg .b32 	%r<35>;
	.reg .b32 	%f<20>;
	.reg .b64 	%rd<19>;

	ld.param.u64 	%rd9, [_Z5Sum2DP8Vector2D_param_0];
	cvta.to.global.u64 	%rd1, %rd9;
	mov.u32 	%r1, %tid.y;
	ld.global.nc.u32 	%r2, [%rd1+12];
	setp.lt.s32 	%p1, %r2, 1;
	mov.f32 	%f19, 0f00000000;
	@%p1 bra 	$L__BB4_8;
	ld.global.nc.u64 	%rd10, [%rd1];
	cvta.to.global.u64 	%rd2, %rd10;
	mul.lo.s32 	%r3, %r2, %r1;
	and.b32  	%r4, %r2, 3;
	setp.lt.u32 	%p2, %r2, 4;
	mov.b32 	%r30, 0;
	mov.u32 	%r34, %r30;
	@%p2 bra 	$L__BB4_4;
	and.b32  	%r30, %r2, 2147483644;
	neg.s32 	%r27, %r30;
	mul.wide.u32 	%rd11, %r3, 4;
	add.s64 	%rd12, %rd11, %rd2;
	add.s64 	%rd17, %rd12, 8;
	mov.b32 	%r34, 0;
$L__BB4_3:
	.pragma "nounroll";
	ld.global.f32 	%f4, [%rd17+-8];
	cvt.rn.f32.s32 	%f5, %r34;
	add.f32 	%f6, %f4, %f5;
	cvt.rzi.s32.f32 	%r23, %f6;
	ld.global.f32 	%f7, [%rd17+-4];
	cvt.rn.f32.s32 	%f8, %r23;
	add.f32 	%f9, %f7, %f8;
	cvt.rzi.s32.f32 	%r24, %f9;
	ld.global.f32 	%f10, [%rd17];
	cvt.rn.f32.s32 	%f11, %r24;
	add.f32 	%f12, %f10, %f11;
	cvt.rzi.s32.f32 	%r25, %f12;
	ld.global.f32 	%f13, [%rd17+4];
	cvt.rn.f32.s32 	%f14, %r25;
	add.f32 	%f15, %f13, %f14;
	cvt.rzi.s32.f32 	%r34, %f15;
	add.s32 	%r27, %r27, 4;
	add.s64 	%rd17, %rd17, 16;
	setp.ne.s32 	%p3, %r27, 0;
	@%p3 bra 	$L__BB4_3;
$L__BB4_4:
	setp.eq.s32 	%p4, %r4, 0;
	@%p4 bra 	$L__BB4_7;
	add.s32 	%r26, %r30, %r3;
	mul.wide.u32 	%rd13, %r26, 4;
	add.s64 	%rd18, %rd2, %rd13;
	neg.s32 	%r32, %r4;
$L__BB4_6:
	.pragma "nounroll";
	ld.global.f32 	%f16, [%rd18];
	cvt.rn.f32.s32 	%f17, %r34;
	add.f32 	%f18, %f16, %f17;
	cvt.rzi.s32.f32 	%r34, %f18;
	add.s64 	%rd18, %rd18, 4;
	add.s32 	%r32, %r32, 1;
	setp.ne.s32 	%p5, %r32, 0;
	@%p5 bra 	$L__BB4_6;
$L__BB4_7:
	cvt.rn.f32.s32 	%f19, %r34;
$L__BB4_8:
	mul.wide.u32 	%rd14, %r1, 4;
	mov.u64 	%rd15, error_sum;
	add.s64 	%rd16, %rd15, %rd14;
	st.global.f32 	[%rd16], %f19;
	ret;

}
	// .globl	_Z8ArgMax2DP8Vector2D
.visible .entry _Z8ArgMax2DP8Vector2D(
	.param .u64 .ptr .align 1 _Z8ArgMax2DP8Vector2D_param_0
)
{
	.local .align 16 .b8 	__local_depot5[16];
	.reg .b64 	%SP;
	.reg .b64 	%SPL;
	.reg .pred 	%p<14>;
	.reg .b32 	%r<69>;
	.reg .b32 	%f<22>;
	.reg .b64 	%rd<21>;

	mov.u64 	%SPL, __local_depot5;
	cvta.local.u64 	%SP, %SPL;
	ld.param.u64 	%rd6, [_Z8ArgMax2DP8Vector2D_param_0];
	cvta.to.global.u64 	%rd1, %rd6;
	mov.u32 	%r37, %ctaid.y;
	mov.u32 	%r1, %ntid.y;
	mov.u32 	%r38, %tid.y;
	mad.lo.s32 	%r2, %r37, %r1, %r38;
	setp.eq.s32 	%p1, %r2, 0;
	@%p1 bra 	$L__BB5_2;
	ld.global.nc.u32 	%r54, [%rd1+8];
	bra.uni 	$L__BB5_4;
$L__BB5_2:
	mov.u32 	%r39, %nctaid.y;
	mul.lo.s32 	%r4, %r1, %r39;
	ld.global.nc.u32 	%r54, [%rd1+8];
	setp.ge.u32 	%p2, %r4, %r54;
	@%p2 bra 	$L__BB5_4;
	mov.u64 	%rd7, $str$9;
	cvta.global.u64 	%rd8, %rd7;
	{ // callseq 11, 0
	.param .b64 param0;
	st.param.b64 	[param0], %rd8;
	.param .b64 param1;
	st.param.b64 	[param1], 0;
	.param .b32 retval0;
	call.uni (retval0), 
	vprintf, 
	(
	param0, 
	param1
	);
	ld.param.b32 	%r40, [retval0];
	} // callseq 11
	ld.global.nc.u32 	%r42, [%rd1+12];
	mov.u32 	%r43, %ntid.x;
	mov.u32 	%r44, %nctaid.x;
	mul.lo.s32 	%r45, %r43, %r44;
	add.u64 	%rd9, %SP, 0;
	add.u64 	%rd10, %SPL, 0;
	st.local.v4.u32 	[%rd10], {%r42, %r54, %r45, %r4};
	mov.u64 	%rd11, $str$2;
	cvta.global.u64 	%rd12, %rd11;
	{ // callseq 12, 0
	.param .b64 param0;
	st.param.b64 	[param0], %rd12;
	.param .b64 param1;
	st.param.b64 	[param1], %rd9;
	.param .b32 retval0;
	call.uni (retval0), 
	vprintf, 
	(
	param0, 
	param1
	);
	ld.param.b32 	%r46, [retval0];
	} // callseq 12
$L__BB5_4:
	setp.ge.s32 	%p3, %r2, %r54;
	@%p3 bra 	$L__BB5_19;
	ld.global.nc.u32 	%r7, [%rd1+12];
	setp.lt.s32 	%p4, %r7, 1;
	mov.b32 	%r58, 0;
	@%p4 bra 	$L__BB5_18;
	ld.global.nc.u64 	%rd2, [%rd1];
	mul.lo.s32 	%r8, %r7, %r2;
	and.b32  	%r9, %r7, 3;
	setp.lt.u32 	%p5, %r7, 4;
	mov.f32 	%f17, 0fC7C35000;
	mov.b32 	%r66, 0;
	mov.u32 	%r58, %r66;
	@%p5 bra 	$L__BB5_15;
	and.b32  	%r66, %r7, 2147483644;
	neg.s32 	%r56, %r66;
	mul.wide.u32 	%rd13, %r8, 4;
	add.s64 	%rd14, %rd13, %rd2;
	add.s64 	%rd20, %rd14, 8;
	mov.f32 	%f17, 0fC7C35000;
	mov.b32 	%r58, 0;
	mov.b32 	%r55, 1;
$L__BB5_8:
	.pragma "nounroll";
	ld.f32 	%f2, [%rd20+-8];
	setp.leu.f32 	%p6, %f2, %f17;
	@%p6 bra 	$L__BB5_10;
	add.s32 	%r58, %r55, -1;
	mov.f32 	%f17, %f2;
$L__BB5_10:
	ld.f32 	%f4, [%rd20+-4];
	setp.leu.f32 	%p7, %f4, %f17;
	@%p7 bra 	$L__BB5_12;
	mov.f32 	%f17, %f4;
	mov.u32 	%r58, %r55;
$L__BB5_12:
	ld.f32 	%f6, [%rd20];
	setp.leu.f32 	%p8, %f6, %f17;
	@%p8 bra 	$L__BB5_14;
	add.s32 	%r58, %r55, 1;
	mov.f32 	%f17, %f6;
$L__BB5_14:
	add.s32 	%r53, %r55, 2;
	ld.f32 	%f14, [%rd20+4];
	setp.gt.f32 	%p9, %f14, %f17;
	selp.f32 	%f17, %f14, %f17, %p9;
	selp.b32 	%r58, %r53, %r58, %p9;
	add.s32 	%r56, %r56, 4;
	add.s32 	%r55, %r55, 4;
	add.s64 	%rd20, %rd20, 16;
	setp.ne.s32 	%p10, %r56, 0;
	@%p10 bra 	$L__BB5_8;
$L__BB5_15:
	setp.eq.s32 	%p11, %r9, 0;
	@%p11 bra 	$L__BB5_18;
	add.s32 	%r65, %r66, %r8;
	neg.s32 	%r64, %r9;
$L__BB5_17:
	.pragma "nounroll";
	mul.wide.s32 	%rd15, %r65, 4;
	add.s64 	%rd16, %rd2, %rd15;
	ld.f32 	%f15, [%rd16];
	setp.gt.f32 	%p12, %f15, %f17;
	selp.f32 	%f17, %f15, %f17, %p12;
	selp.b32 	%r58, %r66, %r58, %p12;
	add.s32 	%r66, %r66, 1;
	add.s32 	%r65, %r65, 1;
	add.s32 	%r64, %r64, 1;
	setp.ne.s32 	%p13, %r64, 0;
	@%p13 bra 	$L__BB5_17;
$L__BB5_18:
	mul.wide.u32 	%rd17, %r2, 4;
	mov.u64 	%rd18, arg_max_result;
	add.s64 	%rd19, %rd18, %rd17;
	st.global.u32 	[%rd19], %r58;
$L__BB5_19:
	ret;

}
	// .globl	_Z7SoftmaxP8Vector2DS0_
.visible .entry _Z7SoftmaxP8Vector2DS0_(
	.param .u64 .ptr .align 1 _Z7SoftmaxP8Vector2DS0__param_0,
	.param .u64 .ptr .align 1 _Z7SoftmaxP8Vector2DS0__param_1
)
{
	.local .align 16 .b8 	__local_depot6[16];
	.reg .b64 	%SP;
	.reg .b64 	%SPL;
	.reg .pred 	%p<14>;
	.reg .b32 	%r<56>;
	.reg .b32 	%f<35>;
	.reg .b64 	%rd<35>;

	mov.u64 	%SPL, __local_depot6;
	cvta.local.u64 	%SP, %SPL;
	ld.param.u64 	%rd14, [_Z7SoftmaxP8Vector2DS0__param_0];
	ld.param.u64 	%rd15, [_Z7SoftmaxP8Vector2DS0__param_1];
	cvta.to.global.u64 	%rd1, %rd15;
	mov.u32 	%r34, %ctaid.y;
	mov.u32 	%r1, %ntid.y;
	mov.u32 	%r35, %tid.y;
	mad.lo.s32 	%r2, %r34, %r1, %r35;
	setp.eq.s32 	%p1, %r2, 0;
	@%p1 bra 	$L__BB6_2;
	ld.global.nc.u32 	%r47, [%rd1+8];
	bra.uni 	$L__BB6_4;
$L__BB6_2:
	mov.u32 	%r36, %nctaid.y;
	mul.lo.s32 	%r4, %r1, %r36;
	ld.global.nc.u32 	%r47, [%rd1+8];
	setp.ge.u32 	%p2, %r4, %r47;
	@%p2 bra 	$L__BB6_4;
	mov.u64 	%rd16, $str$10;
	cvta.global.u64 	%rd17, %rd16;
	{ // callseq 13, 0
	.param .b64 param0;
	st.param.b64 	[param0], %rd17;
	.param .b64 param1;
	st.param.b64 	[param1], 0;
	.param .b32 retval0;
	call.uni (retval0), 
	vprintf, 
	(
	param0, 
	param1
	);
	ld.param.b32 	%r37, [retval0];
	} // callseq 13
	ld.global.nc.u32 	%r39, [%rd1+12];
	mov.u32 	%r40, %ntid.x;
	mov.u32 	%r41, %nctaid.x;
	mul.lo.s32 	%r42, %r40, %r41;
	add.u64 	%rd18, %SP, 0;
	add.u64 	%rd19, %SPL, 0;
	st.local.v4.u32 	[%rd19], {%r39, %r47, %r42, %r4};
	mov.u64 	%rd20, $str$2;
	cvta.global.u64 	%rd21, %rd20;
	{ // callseq 14, 0
	.param .b64 param0;
	st.param.b64 	[param0], %rd21;
	.param .b64 param1;
	st.param.b64 	[param1], %rd18;
	.param .b32 retval0;
	call.uni (retval0), 
	vprintf, 
	(
	param0, 
	param1
	);
	ld.param.b32 	%r43, [retval0];
	} // callseq 14
$L__BB6_4:
	setp.ge.s32 	%p3, %r2, %r47;
	@%p3 bra 	$L__BB6_19;
	ld.global.nc.u32 	%r7, [%rd1+12];
	setp.lt.s32 	%p4, %r7, 1;
	mov.f32 	%f33, 0f00000000;
	@%p4 bra 	$L__BB6_12;
	ld.global.nc.u64 	%rd2, [%rd1];
	mul.lo.s32 	%r8, %r7, %r2;
	and.b32  	%r9, %r7, 3;
	setp.lt.u32 	%p5, %r7, 4;
	mov.f32 	%f33, 0f00000000;
	mov.b32 	%r48, 0;
	@%p5 bra 	$L__BB6_9;
	and.b32  	%r48, %r7, 2147483644;
	neg.s32 	%r51, %r48;
	mul.wide.u32 	%rd22, %r8, 4;
	add.s64 	%rd23, %rd22, %rd2;
	add.s64 	%rd32, %rd23, 8;
	mov.f32 	%f33, 0f00000000;
$L__BB6_8:
	.pragma "nounroll";
	ld.f32 	%f12, [%rd32+-8];
	add.f32 	%f13, %f33, %f12;
	ld.f32 	%f14, [%rd32+-4];
	add.f32 	%f15, %f13, %f14;
	ld.f32 	%f16, [%rd32];
	add.f32 	%f17, %f15, %f16;
	ld.f32 	%f18, [%rd32+4];
	add.f32 	%f33, %f17, %f18;
	add.s32 	%r51, %r51, 4;
	add.s64 	%rd32, %rd32, 16;
	setp.eq.s32 	%p6, %r51, 0;
	@%p6 bra 	$L__BB6_9;
	bra.uni 	$L__BB6_8;
$L__BB6_9:
	setp.eq.s32 	%p7, %r9, 0;
	@%p7 bra 	$L__BB6_12;
	add.s32 	%r50, %r48, %r8;
	neg.s32 	%r49, %r9;
$L__BB6_11:
	.pragma "nounroll";
	mul.wide.s32 	%rd24, %r50, 4;
	add.s64 	%rd25, %rd2, %rd24;
	ld.f32 	%f19, [%rd25];
	add.f32 	%f33, %f33, %f19;
	add.s32 	%r50, %r50, 1;
	add.s32 	%r49, %r49, 1;
	setp.ne.s32 	%p8, %r49, 0;
	@%p8 bra 	$L__BB6_11;
$L__BB6_12:
	setp.lt.s32 	%p9, %r7, 1;
	@%p9 bra 	$L__BB6_19;
	ld.global.nc.u64 	%rd4, [%rd1];
	mul.lo.s32 	%r19, %r7, %r2;
	cvta.to.global.u64 	%rd26, %rd14;
	ld.global.nc.u64 	%rd5, [%rd26];
	and.b32  	%r20, %r7, 3;
	setp.lt.u32 	%p10, %r7, 4;
	mov.b32 	%r53, 0;
	@%p10 bra 	$L__BB6_16;
	and.b32  	%r53, %r7, 2147483644;
	neg.s32 	%r52, %r53;
	mul.wide.u32 	%rd27, %r19, 4;
	add.s64 	%rd28, %rd27, 8;
	add.s64 	%rd34, %rd4, %rd28;
	add.s64 	%rd33, %rd5, %rd28;
$L__BB6_15:
	ld.f32 	%f20, [%rd34+-8];
	div.rn.f32 	%f21, %f20, %f33;
	st.f32 	[%rd33+-8], %f21;
	ld.f32 	%f22, [%rd34+-4];
	div.rn.f32 	%f23, %f22, %f33;
	st.f32 	[%rd33+-4], %f23;
	ld.f32 	%f24, [%rd34];
	div.rn.f32 	%f25, %f24, %f33;
	st.f32 	[%rd33], %f25;
	ld.f32 	%f26, [%rd34+4];
	div.rn.f32 	%f27, %f26, %f33;
	st.f32 	[%rd33+4], %f27;
	add.s32 	%r52, %r52, 4;
	add.s64 	%rd34, %rd34, 16;
	add.s64 	%rd33, %rd33, 16;
	setp.ne.s32 	%p11, %r52, 0;
	@%p11 bra 	$L__BB6_15;
$L__BB6_16:
	setp.eq.s32 	%p12, %r20, 0;
	@%p12 bra 	$L__BB6_19;
	add.s32 	%r55, %r53, %r19;
	neg.s32 	%r54, %r20;
$L__BB6_18:
	.pragma "nounroll";
	mul.wide.s32 	%rd29, %r55, 4;
	add.s64 	%rd30, %rd5, %rd29;
	add.s64 	%rd31, %rd4, %rd29;
	ld.f32 	%f28, [%rd31];
	div.rn.f32 	%f29, %f28, %f33;
	st.f32 	[%rd30], %f29;
	add.s32 	%r55, %r55, 1;
	add.s32 	%r54, %r54, 1;
	setp.ne.s32 	%p13, %r54, 0;
	@%p13 bra 	$L__BB6_18;
$L__BB6_19:
	ret;

}
	// .globl	_Z10PointerSetP8Vector2DS0_ii
.visible .entry _Z10PointerSetP8Vector2DS0_ii(
	.param .u64 .ptr .align 1 _Z10PointerSetP8Vector2DS0_ii_param_0,
	.param .u64 .ptr .align 1 _Z10PointerSetP8Vector2DS0_ii_param_1,
	.param .u32 _Z10PointerSetP8Vector2DS0_ii_param_2,
	.param .u32 _Z10PointerSetP8Vector2DS0_ii_param_3
)
{
	.reg .b32 	%r<6>;
	.reg .b64 	%rd<8>;

	ld.param.u64 	%rd1, [_Z10PointerSetP8Vector2DS0_ii_param_0];
	ld.param.u64 	%rd2, [_Z10PointerSetP8Vector2DS0_ii_param_1];
	ld.param.u32 	%r1, [_Z10PointerSetP8Vector2DS0_ii_param_2];
	ld.param.u32 	%r2, [_Z10PointerSetP8Vector2DS0_ii_param_3];
	cvta.to.global.u64 	%rd3, %rd1;
	cvta.to.global.u64 	%rd4, %rd2;
	ld.global.u32 	%r3, [%rd4+12];
	st.global.v2.u32 	[%rd3+8], {%r2, %r3};
	ld.global.u64 	%rd5, [%rd4];
	ld.global.u32 	%r4, [%rd4+12];
	mul.lo.s32 	%r5, %r4, %r1;
	mul.wide.s32 	%rd6, %r5, 4;
	add.s64 	%rd7, %rd5, %rd6;
	st.global.u64 	[%rd3], %rd7;
	ret;

}
	// .globl	_Z13AddandSigmoidP8Vector2DS0_S0_
.visible .entry _Z13AddandSigmoidP8Vector2DS0_S0_(
	.param .u64 .ptr .align 1 _Z13AddandSigmoidP8Vector2DS0_S0__param_0,
	.param .u64 .ptr .align 1 _Z13AddandSigmoidP8Vector2DS0_S0__param_1,
	.param .u64 .ptr .align 1 _Z13AddandSigmoidP8Vector2DS0_S0__param_2
)
{
	.local .align 16 .b8 	__local_depot8[16];
	.reg .b64 	%SP;
	.reg .b64 	%SPL;
	.reg .pred 	%p<7>;
	.reg .b32 	%r<45>;
	.reg .b32 	%f<59>;
	.reg .b64 	%rd<34>;

	mov.u64 	%SPL, __local_depot8;
	cvta.local.u64 	%SP, %SPL;
	ld.param.u64 	%rd3, [_Z13AddandSigmoidP8Vector2DS0_S0__param_0];
	ld.param.u64 	%rd4, [_Z13AddandSigmoidP8Vector2DS0_S0__param_1];
	ld.param.u64 	%rd5, [_Z13AddandSigmoidP8Vector2DS0_S0__param_2];
	cvta.to.global.u64 	%rd1, %rd5;
	cvta.to.global.u64 	%rd2, %rd4;
	ld.global.nc.u32 	%r1, [%rd2+12];
	ld.global.nc.u32 	%r8, [%rd1+12];
	setp.ne.s32 	%p1, %r1, %r8;
	@%p1 bra 	$L__BB8_2;
	ld.global.nc.u32 	%r2, [%rd2+8];
	ld.global.nc.u32 	%r9, [%rd1+8];
	setp.eq.s32 	%p2, %r2, %r9;
	@%p2 bra 	$L__BB8_3;
$L__BB8_2:
	mov.u64 	%rd6, $str$11;
	cvta.global.u64 	%rd7, %rd6;
	{ // callseq 15, 0
	.param .b64 param0;
	st.param.b64 	[param0], %rd7;
	.param .b64 param1;
	st.param.b64 	[param1], 0;
	.param .b32 retval0;
	call.uni (retval0), 
	vprintf, 
	(
	param0, 
	param1
	);
	ld.param.b32 	%r10, [retval0];
	} // callseq 15
	bra.uni 	$L__BB8_9;
$L__BB8_3:
	mov.u32 	%r12, %ctaid.x;
	mov.u32 	%r3, %ntid.x;
	mul.lo.s32 	%r13, %r3, %r12;
	shl.b32 	%r14, %r13, 2;
	mov.u32 	%r15, %tid.x;
	add.s32 	%r16, %r14, %r15;
	mov.u32 	%r17, %ctaid.y;
	mov.u32 	%r4, %ntid.y;
	mov.u32 	%r18, %tid.y;
	mad.lo.s32 	%r19, %r17, %r4, %r18;
	mad.lo.s32 	%r5, %r1, %r19, %r16;
	setp.ne.s32 	%p3, %r5, 0;
	@%p3 bra 	$L__BB8_7;
	mov.u32 	%r20, %nctaid.y;
	mul.lo.s32 	%r6, %r4, %r20;
	setp.lt.u32 	%p4, %r6, %r2;
	@%p4 bra 	$L__BB8_6;
	mov.u32 	%r21, %nctaid.x;
	mul.lo.s32 	%r22, %r3, %r21;
	shr.s32 	%r23, %r1, 31;
	shr.u32 	%r24, %r23, 30;
	add.s32 	%r25, %r1, %r24;
	shr.s32 	%r26, %r25, 2;
	setp.ge.u32 	%p5, %r22, %r26;
	@%p5 bra 	$L__BB8_7;
$L__BB8_6:
	mov.u64 	%rd8, $str$12;
	cvta.global.u64 	%rd9, %rd8;
	{ // callseq 16, 0
	.param .b64 param0;
	st.param.b64 	[param0], %rd9;
	.param .b64 param1;
	st.param.b64 	[param1], 0;
	.param .b32 retval0;
	call.uni (retval0), 
	vprintf, 
	(
	param0, 
	param1
	);
	ld.param.b32 	%r27, [retval0];
	} // callseq 16
	mov.u32 	%r29, %nctaid.x;
	mul.lo.s32 	%r30, %r3, %r29;
	add.u64 	%rd10, %SP, 0;
	add.u64 	%rd11, %SPL, 0;
	st.local.v4.u32 	[%rd11], {%r1, %r2, %r30, %r6};
	mov.u64 	%rd12, $str$2;
	cvta.global.u64 	%rd13, %rd12;
	{ // callseq 17, 0
	.param .b64 param0;
	st.param.b64 	[param0], %rd13;
	.param .b64 param1;
	st.param.b64 	[param1], %rd10;
	.param .b32 retval0;
	call.uni (retval0), 
	vprintf, 
	(
	param0, 
	param1
	);
	ld.param.b32 	%r31, [retval0];
	} // callseq 17
$L__BB8_7:
	mad.lo.s32 	%r7, %r3, 3, %r5;
	mul.lo.s32 	%r33, %r2, %r1;
	setp.ge.u32 	%p6, %r7, %r33;
	@%p6 bra 	$L__BB8_9;
	ld.global.nc.u64 	%rd14, [%rd2];
	mul.wide.s32 	%rd15, %r5, 4;
	add.s64 	%rd16, %rd14, %rd15;
	ld.f32 	%f1, [%rd16];
	ld.global.nc.u64 	%rd17, [%rd1];
	add.s64 	%rd18, %rd17, %rd15;
	ld.f32 	%f2, [%rd18];
	add.f32 	%f3, %f1, %f2;
	fma.rn.f32 	%f4, %f3, 0fBBBB989D, 0f3F000000;
	cvt.sat.f32.f32 	%f5, %f4;
	mov.f32 	%f6, 0f4B400001;
	mov.f32 	%f7, 0f437C0000;
	fma.rm.f32 	%f8, %f5, %f7, %f6;
	add.f32 	%f9, %f8, 0fCB40007F;
	neg.f32 	%f10, %f9;
	fma.rn.f32 	%f11, %f3, 0fBFB8AA3B, %f10;
	fma.rn.f32 	%f12, %f3, 0fB2A57060, %f11;
	mov.b32 	%r34, %f8;
	shl.b32 	%r35, %r34, 23;
	mov.b32 	%f13, %r35;
	ex2.approx.ftz.f32 	%f14, %f12;
	fma.rn.f32 	%f15, %f14, %f13, 0f3F800000;
	rcp.rn.f32 	%f16, %f15;
	cvta.to.global.u64 	%rd19, %rd3;
	ld.global.nc.u64 	%rd20, [%rd19];
	add.s64 	%rd21, %rd20, %rd15;
	st.f32 	[%rd21], %f16;
	shl.b32 	%r36, %r3, 1;
	sub.s32 	%r37, %r7, %r36;
	mul.wide.u32 	%rd22, %r37, 4;
	add.s64 	%rd23, %rd14, %rd22;
	ld.f32 	%f17, [%rd23];
	add.s64 	%rd24, %rd17, %rd22;
	ld.f32 	%f18, [%rd24];
	add.f32 	%f19, %f17, %f18;
	fma.rn.f32 	%f20, %f19, 0fBBBB989D, 0f3F000000;
	cvt.sat.f32.f32 	%f21, %f20;
	fma.rm.f32 	%f22, %f21, %f7, %f6;
	add.f32 	%f23, %f22, 0fCB40007F;
	neg.f32 	%f24, %f23;
	fma.rn.f32 	%f25, %f19, 0fBFB8AA3B, %f24;
	fma.rn.f32 	%f26, %f19, 0fB2A57060, %f25;
	mov.b32 	%r38, %f22;
	shl.b32 	%r39, %r38, 23;
	mov.b32 	%f27, %r39;
	ex2.approx.ftz.f32 	%f28, %f26;
	fma.rn.f32 	%f29, %f28, %f27, 0f3F800000;
	rcp.rn.f32 	%f30, %f29;
	add.s64 	%rd25, %rd20, %rd22;
	st.f32 	[%rd25], %f30;
	add.s32 	%r40, %r37, %r3;
	mul.wide.u32 	%rd26, %r40, 4;
	add.s64 	%rd27, %rd14, %rd26;
	ld.f32 	%f31, [%rd27];
	add.s64 	%rd28, %rd17, %rd26;
	ld.f32 	%f32, [%rd28];
	add.f32 	%f33, %f31, %f32;
	fma.rn.f32 	%f34, %f33, 0fBBBB989D, 0f3F000000;
	cvt.sat.f32.f32 	%f35, %f34;
	fma.rm.f32 	%f36, %f35, %f7, %f6;
	add.f32 	%f37, %f36, 0fCB40007F;
	neg.f32 	%f38, %f37;
	fma.rn.f32 	%f39, %f33, 0fBFB8AA3B, %f38;
	fma.rn.f32 	%f40, %f33, 0fB2A57060, %f39;
	mov.b32 	%r41, %f36;
	shl.b32 	%r42, %r41, 23;
	mov.b32 	%f41, %r42;
	ex2.approx.ftz.f32 	%f42, %f40;
	fma.rn.f32 	%f43, %f42, %f41, 0f3F800000;
	rcp.rn.f32 	%f44, %f43;
	add.s64 	%rd29, %rd20, %rd26;
	st.f32 	[%rd29], %f44;
	mul.wide.u32 	%rd30, %r7, 4;
	add.s64 	%rd31, %rd14, %rd30;
	ld.f32 	%f45, [%rd31];
	add.s64 	%rd32, %rd17, %rd30;
	ld.f32 	%f46, [%rd32];
	add.f32 	%f47, %f45, %f46;
	fma.rn.f32 	%f48, %f47, 0fBBBB989D, 0f3F000000;
	cvt.sat.f32.f32 	%f49, %f48;
	fma.rm.f32 	%f50, %f49, %f7, %f6;
	add.f32 	%f51, %f50, 0fCB40007F;
	neg.f32 	%f52, %f51;
	fma.rn.f32 	%f53, %f47, 0fBFB8AA3B, %f52;
	fma.rn.f32 	%f54, %f47, 0fB2A57060, %f53;
	mov.b32 	%r43, %f50;
	shl.b32 	%r44, %r43, 23;
	mov.b32 	%f55, %r44;
	ex2.approx.ftz.f32 	%f56, %f54;
	fma.rn.f32 	%f57, %f56, %f55, 0f3F800000;
	rcp.rn.f32 	%f58, %f57;
	add.s64 	%rd33, %rd20, %rd30;
	st.f32 	[%rd33], %f58;
$L__BB8_9:
	ret;

}
	// .globl	_Z17AddandExponentialP8Vector2DS0_S0_
.visible .entry _Z17AddandExponentialP8Vector2DS0_S0_(
	.param .u64 .ptr .align 1 _Z17AddandExponentialP8Vector2DS0_S0__param_0,
	.param .u64 .ptr .align 1 _Z17AddandExponentialP8Vector2DS0_S0__param_1,
	.param .u64 .ptr .align 1 _Z17AddandExponentialP8Vector2DS0_S0__param_2
)
{
	.local .align 16 .b8 	__local_depot9[16];
	.reg .b64 	%SP;
	.reg .b64 	%SPL;
	.reg .pred 	%p<7>;
	.reg .b32 	%r<29>;
	.reg .b32 	%f<16>;
	.reg .b64 	%rd<22>;

	mov.u64 	%SPL, __local_depot9;
	cvta.local.u64 	%SP, %SPL;
	ld.param.u64 	%rd3, [_Z17AddandExponentialP8Vector2DS0_S0__param_0];
	ld.param.u64 	%rd4, [_Z17AddandExponentialP8Vector2DS0_S0__param_1];
	ld.param.u64 	%rd5, [_Z17AddandExponentialP8Vector2DS0_S0__param_2];
	cvta.to.global.u64 	%rd1, %rd5;
	cvta.to.global.u64 	%rd2, %rd4;
	ld.global.nc.u32 	%r1, [%rd2+12];
	ld.global.nc.u32 	%r7, [%rd1+12];
	setp.ne.s32 	%p1, %r1, %r7;
	@%p1 bra 	$L__BB9_2;
	ld.global.nc.u32 	%r2, [%rd2+8];
	ld.global.nc.u32 	%r8, [%rd1+8];
	setp.eq.s32 	%p2, %r2, %r8;
	@%p2 bra 	$L__BB9_3;
$L__BB9_2:
	mov.u64 	%rd6, $str$11;
	cvta.global.u64 	%rd7, %rd6;
	{ // callseq 18, 0
	.param .b64 param0;
	st.param.b64 	[param0], %rd7;
	.param .b64 param1;
	st.param.b64 	[param1], 0;
	.param .b32 retval0;
	call.uni (retval0), 
	vprintf, 
	(
	param0, 
	param1
	);
	ld.param.b32 	%r9, [retval0];
	} // callseq 18
	bra.uni 	$L__BB9_9;
$L__BB9_3:
	mov.u32 	%r11, %ctaid.x;
	mov.u32 	%r3, %ntid.x;
	mov.u32 	%r12, %tid.x;
	mad.lo.s32 	%r13, %r11, %r3, %r12;
	mov.u32 	%r14, %ctaid.y;
	mov.u32 	%r4, %ntid.y;
	mov.u32 	%r15, %tid.y;
	mad.lo.s32 	%r16, %r14, %r4, %r15;
	mad.lo.s32 	%r5, %r1, %r16, %r13;
	setp.ne.s32 	%p3, %r5, 0;
	@%p3 bra 	$L__BB9_7;
	mov.u32 	%r17, %nctaid.y;
	mul.lo.s32 	%r6, %r4, %r17;
	setp.lt.u32 	%p4, %r6, %r2;
	@%p4 bra 	$L__BB9_6;
	mov.u32 	%r18, %nctaid.x;
	mul.lo.s32 	%r19, %r3, %r18;
	setp.ge.u32 	%p5, %r19, %r1;
	@%p5 bra 	$L__BB9_7;
$L__BB9_6:
	mov.u64 	%rd8, $str$13;
	cvta.global.u64 	%rd9, %rd8;
	{ // callseq 19, 0
	.param .b64 param0;
	st.param.b64 	[param0], %rd9;
	.param .b64 param1;
	st.param.b64 	[param1], 0;
	.param .b32 retval0;
	call.uni (retval0), 
	vprintf, 
	(
	param0, 
	param1
	);
	ld.param.b32 	%r20, [retval0];
	} // callseq 19
	mov.u32 	%r22, %nctaid.x;
	mul.lo.s32 	%r23, %r3, %r22;
	add.u64 	%rd10, %SP, 0;
	add.u64 	%rd11, %SPL, 0;
	st.local.v4.u32 	[%rd11], {%r1, %r2, %r23, %r6};
	mov.u64 	%rd12, $str$2;
	cvta.global.u64 	%rd13, %rd12;
	{ // callseq 20, 0
	.param .b64 param0;
	st.param.b64 	[param0], %rd13;
	.param .b64 param1;
	st.param.b64 	[param1], %rd10;
	.param .b32 retval0;
	call.uni (retval0), 
	vprintf, 
	(
	param0, 
	param1
	);
	ld.param.b32 	%r24, [retval0];
	} // callseq 20
$L__BB9_7:
	mul.lo.s32 	%r26, %r2, %r1;
	setp.ge.s32 	%p6, %r5, %r26;
	@%p6 bra 	$L__BB9_9;
	ld.global.nc.u64 	%rd14, [%rd2];
	mul.wide.s32 	%rd15, %r5, 4;
	add.s64 	%rd16, %rd14, %rd15;
	ld.f32 	%f1, [%rd16];
	ld.global.nc.u64 	%rd17, [%rd1];
	add.s64 	%rd18, %rd17, %rd15;
	ld.f32 	%f2, [%rd18];
	add.f32 	%f3, %f1, %f2;
	fma.rn.f32 	%f4, %f3, 0f3BBB989D, 0f3F000000;
	cvt.sat.f32.f32 	%f5, %f4;
	mov.f32 	%f6, 0f4B400001;
	mov.f32 	%f7, 0f437C0000;
	fma.rm.f32 	%f8, %f5, %f7, %f6;
	add.f32 	%f9, %f8, 0fCB40007F;
	neg.f32 	%f10, %f9;
	fma.rn.f32 	%f11, %f3, 0f3FB8AA3B, %f10;
	fma.rn.f32 	%f12, %f3, 0f32A57060, %f11;
	mov.b32 	%r27, %f8;
	shl.b32 	%r28, %r27, 23;
	mov.b32 	%f13, %r28;
	ex2.approx.ftz.f32 	%f14, %f12;
	mul.f32 	%f15, %f14, %f13;
	cvta.to.global.u64 	%rd19, %rd3;
	ld.global.nc.u64 	%rd20, [%rd19];
	add.s64 	%rd21, %rd20, %rd15;
	st.f32 	[%rd21], %f15;
$L__BB9_9:
	ret;

}
	// .globl	_Z19LayerErrorCalculateP8Vector2DS0_S0_
.visible .entry _Z19LayerErrorCalculateP8Vector2DS0_S0_(
	.param .u64 .ptr .align 1 _Z19LayerErrorCalculateP8Vector2DS0_S0__param_0,
	.param .u64 .ptr .align 1 _Z19LayerErrorCalculateP8Vector2DS0_S0__param_1,
	.param .u64 .ptr .align 1 _Z19LayerErrorCalculateP8Vector2DS0_S0__param_2
)
{
	.local .align 16 .b8 	__local_depot10[16];
	.reg .b64 	%SP;
	.reg .b64 	%SPL;
	.reg .pred 	%p<7>;
	.reg .b32 	%r<37>;
	.reg .b32 	%f<22>;
	.reg .b64 	%rd<34>;

	mov.u64 	%SPL, __local_depot10;
	cvta.local.u64 	%SP, %SPL;
	ld.param.u64 	%rd3, [_Z19LayerErrorCalculateP8Vector2DS0_S0__param_0];
	ld.param.u64 	%rd4, [_Z19LayerErrorCalculateP8Vector2DS0_S0__param_1];
	ld.param.u64 	%rd5, [_Z19LayerErrorCalculateP8Vector2DS0_S0__param_2];
	cvta.to.global.u64 	%rd1, %rd5;
	cvta.to.global.u64 	%rd2, %rd4;
	ld.global.nc.u32 	%r1, [%rd2+12];
	ld.global.nc.u32 	%r8, [%rd1+12];
	setp.ne.s32 	%p1, %r1, %r8;
	@%p1 bra 	$L__BB10_2;
	ld.global.nc.u32 	%r2, [%rd2+8];
	ld.global.nc.u32 	%r9, [%rd1+8];
	setp.eq.s32 	%p2, %r2, %r9;
	@%p2 bra 	$L__BB10_3;
$L__BB10_2:
	mov.u64 	%rd6, $str$14;
	cvta.global.u64 	%rd7, %rd6;
	{ // callseq 21, 0
	.param .b64 param0;
	st.param.b64 	[param0], %rd7;
	.param .b64 param1;
	st.param.b64 	[param1], 0;
	.param .b32 retval0;
	call.uni (retval0), 
	vprintf, 
	(
	param0, 
	param1
	);
	ld.param.b32 	%r10, [retval0];
	} // callseq 21
	bra.uni 	$L__BB10_9;
$L__BB10_3:
	mov.u32 	%r12, %ctaid.x;
	mov.u32 	%r3, %ntid.x;
	mul.lo.s32 	%r13, %r3, %r12;
	shl.b32 	%r14, %r13, 2;
	mov.u32 	%r15, %tid.x;
	add.s32 	%r16, %r14, %r15;
	mov.u32 	%r17, %ctaid.y;
	mov.u32 	%r4, %ntid.y;
	mov.u32 	%r18, %tid.y;
	mad.lo.s32 	%r19, %r17, %r4, %r18;
	mad.lo.s32 	%r5, %r1, %r19, %r16;
	setp.ne.s32 	%p3, %r5, 0;
	@%p3 bra 	$L__BB10_7;
	mov.u32 	%r20, %nctaid.y;
	mul.lo.s32 	%r6, %r4, %r20;
	setp.lt.u32 	%p4, %r6, %r2;
	@%p4 bra 	$L__BB10_6;
	mov.u32 	%r21, %nctaid.x;
	mul.lo.s32 	%r22, %r3, %r21;
	shr.s32 	%r23, %r1, 31;
	shr.u32 	%r24, %r23, 30;
	add.s32 	%r25, %r1, %r24;
	shr.s32 	%r26, %r25, 2;
	setp.ge.u32 	%p5, %r22, %r26;
	@%p5 bra 	$L__BB10_7;
$L__BB10_6:
	mov.u64 	%rd8, $str$15;
	cvta.global.u64 	%rd9, %rd8;
	{ // callseq 22, 0
	.param .b64 param0;
	st.param.b64 	[param0], %rd9;
	.param .b64 param1;
	st.param.b64 	[param1], 0;
	.param .b32 retval0;
	call.uni (retval0), 
	vprintf, 
	(
	param0, 
	param1
	);
	ld.param.b32 	%r27, [retval0];
	} // callseq 22
	mov.u32 	%r29, %nctaid.x;
	mul.lo.s32 	%r30, %r3, %r29;
	add.u64 	%rd10, %SP, 0;
	add.u64 	%rd11, %SPL, 0;
	st.local.v4.u32 	[%rd11], {%r1, %r2, %r30, %r6};
	mov.u64 	%rd12, $str$2;
	cvta.global.u64 	%rd13, %rd12;
	{ // callseq 23, 0
	.param .b64 param0;
	st.param.b64 	[param0], %rd13;
	.param .b64 param1;
	st.param.b64 	[param1], %rd10;
	.param .b32 retval0;
	call.uni (retval0), 
	vprintf, 
	(
	param0, 
	param1
	);
	ld.param.b32 	%r31, [retval0];
	} // callseq 23
$L__BB10_7:
	mad.lo.s32 	%r7, %r3, 3, %r5;
	mul.lo.s32 	%r33, %r2, %r1;
	setp.ge.u32 	%p6, %r7, %r33;
	@%p6 bra 	$L__BB10_9;
	ld.global.nc.u64 	%rd14, [%rd2];
	mul.wide.s32 	%rd15, %r5, 4;
	add.s64 	%rd16, %rd14, %rd15;
	ld.f32 	%f1, [%rd16];
	ld.global.nc.u64 	%rd17, [%rd1];
	add.s64 	%rd18, %rd17, %rd15;
	ld.f32 	%f2, [%rd18];
	mul.f32 	%f3, %f1, %f2;
	mov.f32 	%f4, 0f3F800000;
	sub.f32 	%f5, %f4, %f2;
	mul.f32 	%f6, %f3, %f5;
	cvta.to.global.u64 	%rd19, %rd3;
	ld.global.nc.u64 	%rd20, [%rd19];
	add.s64 	%rd21, %rd20, %rd15;
	st.f32 	[%rd21], %f6;
	shl.b32 	%r34, %r3, 1;
	sub.s32 	%r35, %r7, %r34;
	mul.wide.u32 	%rd22, %r35, 4;
	add.s64 	%rd23, %rd14, %rd22;
	ld.f32 	%f7, [%rd23];
	add.s64 	%rd24, %rd17, %rd22;
	ld.f32 	%f8, [%rd24];
	mul.f32 	%f9, %f7, %f8;
	sub.f32 	%f10, %f4, %f8;
	mul.f32 	%f11, %f9, %f10;
	add.s64 	%rd25, %rd20, %rd22;
	st.f32 	[%rd25], %f11;
	add.s32 	%r36, %r35, %r3;
	mul.wide.u32 	%rd26, %r36, 4;
	add.s64 	%rd27, %rd14, %rd26;
	ld.f32 	%f12, [%rd27];
	add.s64 	%rd28, %rd17, %rd26;
	ld.f32 	%f13, [%rd28];
	mul.f32 	%f14, %f12, %f13;
	sub.f32 	%f15, %f4, %f13;
	mul.f32 	%f16, %f14, %f15;
	add.s64 	%rd29, %rd20, %rd26;
	st.f32 	[%rd29], %f16;
	mul.wide.u32 	%rd30, %r7, 4;
	add.s64 	%rd31, %rd14, %rd30;
	ld.f32 	%f17, [%rd31];
	add.s64 	%rd32, %rd17, %rd30;
	ld.f32 	%f18, [%rd32];
	mul.f32 	%f19, %f17, %f18;
	sub.f32 	%f20, %f4, %f18;
	mul.f32 	%f21, %f19, %f20;
	add.s64 	%rd33, %rd20, %rd30;
	st.f32 	[%rd33], %f21;
$L__BB10_9:
	ret;

}
	// .globl	_Z17ApplyWeightChangeP8Vector2DfS0_
.visible .entry _Z17ApplyWeightChangeP8Vector2DfS0_(
	.param .u64 .ptr .align 1 _Z17ApplyWeightChangeP8Vector2DfS0__param_0,
	.param .f32 _Z17ApplyWeightChangeP8Vector2DfS0__param_1,
	.param .u64 .ptr .align 1 _Z17ApplyWeightChangeP8Vector2DfS0__param_2
)
{
	.local .align 16 .b8 	__local_depot11[16];
	.reg .b64 	%SP;
	.reg .b64 	%SPL;
	.reg .pred 	%p<7>;
	.reg .b32 	%r<37>;
	.reg .b32 	%f<14>;
	.reg .b64 	%rd<27>;

	mov.u64 	%SPL, __local_depot11;
	cvta.local.u64 	%SP, %SPL;
	ld.param.u64 	%rd3, [_Z17ApplyWeightChangeP8Vector2DfS0__param_0];
	ld.param.f32 	%f1, [_Z17ApplyWeightChangeP8Vector2DfS0__param_1];
	ld.param.u64 	%rd4, [_Z17ApplyWeightChangeP8Vector2DfS0__param_2];
	cvta.to.global.u64 	%rd1, %rd4;
	cvta.to.global.u64 	%rd2, %rd3;
	ld.global.nc.u32 	%r1, [%rd2+12];
	ld.global.nc.u32 	%r8, [%rd1+12];
	setp.ne.s32 	%p1, %r1, %r8;
	@%p1 bra 	$L__BB11_2;
	ld.global.nc.u32 	%r2, [%rd2+8];
	ld.global.nc.u32 	%r9, [%rd1+8];
	setp.eq.s32 	%p2, %r2, %r9;
	@%p2 bra 	$L__BB11_3;
$L__BB11_2:
	mov.u64 	%rd5, $str$16;
	cvta.global.u64 	%rd6, %rd5;
	{ // callseq 24, 0
	.param .b64 param0;
	st.param.b64 	[param0], %rd6;
	.param .b64 param1;
	st.param.b64 	[param1], 0;
	.param .b32 retval0;
	call.uni (retval0), 
	vprintf, 
	(
	param0, 
	param1
	);
	ld.param.b32 	%r10, [retval0];
	} // callseq 24
	bra.uni 	$L__BB11_9;
$L__BB11_3:
	mov.u32 	%r12, %ctaid.x;
	mov.u32 	%r3, %ntid.x;
	mul.lo.s32 	%r13, %r3, %r12;
	shl.b32 	%r14, %r13, 2;
	mov.u32 	%r15, %tid.x;
	add.s32 	%r16, %r14, %r15;
	mov.u32 	%r17, %ctaid.y;
	mov.u32 	%r4, %ntid.y;
	mov.u32 	%r18, %tid.y;
	mad.lo.s32 	%r19, %r17, %r4, %r18;
	mad.lo.s32 	%r5, %r1, %r19, %r16;
	setp.ne.s32 	%p3, %r5, 0;
	@%p3 bra 	$L__BB11_7;
	mov.u32 	%r20, %nctaid.y;
	mul.lo.s32 	%r6, %r4, %r20;
	setp.lt.u32 	%p4, %r6, %r2;
	@%p4 bra 	$L__BB11_6;
	mov.u32 	%r21, %nctaid.x;
	mul.lo.s32 	%r22, %r3, %r21;
	shr.s32 	%r23, %r1, 31;
	shr.u32 	%r24, %r23, 30;
	add.s32 	%r25, %r1, %r24;
	shr.s32 	%r26, %r25, 2;
	setp.ge.u32 	%p5, %r22, %r26;
	@%p5 bra 	$L__BB11_7;
$L__BB11_6:
	mov.u64 	%rd7, $str$17;
	cvta.global.u64 	%rd8, %rd7;
	{ // callseq 25, 0
	.param .b64 param0;
	st.param.b64 	[param0], %rd8;
	.param .b64 param1;
	st.param.b64 	[param1], 0;
	.param .b32 retval0;
	call.uni (retval0), 
	vprintf, 
	(
	param0, 
	param1
	);
	ld.param.b32 	%r27, [retval0];
	} // callseq 25
	mov.u32 	%r29, %nctaid.x;
	mul.lo.s32 	%r30, %r3, %r29;
	add.u64 	%rd9, %SP, 0;
	add.u64 	%rd10, %SPL, 0;
	st.local.v4.u32 	[%rd10], {%r1, %r2, %r30, %r6};
	mov.u64 	%rd11, $str$2;
	cvta.global.u64 	%rd12, %rd11;
	{ // callseq 26, 0
	.param .b64 param0;
	st.param.b64 	[param0], %rd12;
	.param .b64 param1;
	st.param.b64 	[param1], %rd9;
	.param .b32 retval0;
	call.uni (retval0), 
	vprintf, 
	(
	param0, 
	param1
	);
	ld.param.b32 	%r31, [retval0];
	} // callseq 26
$L__BB11_7:
	mad.lo.s32 	%r7, %r3, 3, %r5;
	mul.lo.s32 	%r33, %r2, %r1;
	setp.ge.u32 	%p6, %r7, %r33;
	@%p6 bra 	$L__BB11_9;
	ld.global.nc.u64 	%rd13, [%rd1];
	mul.wide.s32 	%rd14, %r5, 4;
	add.s64 	%rd15, %rd13, %rd14;
	ld.f32 	%f2, [%rd15];
	ld.global.nc.u64 	%rd16, [%rd2];
	add.s64 	%rd17, %rd16, %rd14;
	ld.f32 	%f3, [%rd17];
	fma.rn.f32 	%f4, %f1, %f2, %f3;
	st.f32 	[%rd17], %f4;
	shl.b32 	%r34, %r3, 1;
	sub.s32 	%r35, %r7, %r34;
	mul.wide.u32 	%rd18, %r35, 4;
	add.s64 	%rd19, %rd13, %rd18;
	ld.f32 	%f5, [%rd19];
	add.s64 	%rd20, %rd16, %rd18;
	ld.f32 	%f6, [%rd20];
	fma.rn.f32 	%f7, %f1, %f5, %f6;
	st.f32 	[%rd20], %f7;
	add.s32 	%r36, %r35, %r3;
	mul.wide.u32 	%rd21, %r36, 4;
	add.s64 	%rd22, %rd13, %rd21;
	ld.f32 	%f8, [%rd22];
	add.s64 	%rd23, %rd16, %rd21;
	ld.f32 	%f9, [%rd23];
	fma.rn.f32 	%f10, %f1, %f8, %f9;
	st.f32 	[%rd23], %f10;
	mul.wide.u32 	%rd24, %r7, 4;
	add.s64 	%rd25, %rd13, %rd24;
	ld.f32 	%f11, [%rd25];
	add.s64 	%rd26, %rd16, %rd24;
	ld.f32 	%f12, [%rd26];
	fma.rn.f32 	%f13, %f1, %f11, %f12;
	st.f32 	[%rd26], %f13;
$L__BB11_9:
	ret;

}
	// .globl	_Z12Vector2DInfoP8Vector2D
.visible .entry _Z12Vector2DInfoP8Vector2D(
	.param .u64 .ptr .align 1 _Z12Vector2DInfoP8Vector2D_param_0
)
{
	.local .align 8 .b8 	__local_depot12[8];
	.reg .b64 	%SP;
	.reg .b64 	%SPL;
	.reg .b32 	%r<5>;
	.reg .b64 	%rd<7>;

	mov.u64 	%SPL, __local_depot12;
	cvta.local.u64 	%SP, %SPL;
	ld.param.u64 	%rd1, [_Z12Vector2DInfoP8Vector2D_param_0];
	cvta.to.global.u64 	%rd2, %rd1;
	add.u64 	%rd3, %SP, 0;
	add.u64 	%rd4, %SPL, 0;
	ld.global.v2.u32 	{%r1, %r2}, [%rd2+8];
	st.local.v2.u32 	[%rd4], {%r2, %r1};
	mov.u64 	%rd5, $str$18;
	cvta.global.u64 	%rd6, %rd5;
	{ // callseq 27, 0
	.param .b64 param0;
	st.param.b64 	[param0], %rd6;
	.param .b64 param1;
	st.param.b64 	[param1], %rd3;
	.param .b32 retval0;
	call.uni (retval0), 
	vprintf, 
	(
	param0, 
	param1
	);
	ld.param.b32 	%r3, [retval0];
	} // callseq 27
	ret;

}
	// .globl	_Z25calculateCrossEntropyLossP8Vector2DS0_S0_
.visible .entry _Z25calculateCrossEntropyLossP8Vector2DS0_S0_(
	.param .u64 .ptr .align 1 _Z25calculateCrossEntropyLossP8Vector2DS0_S0__param_0,
	.param .u64 .ptr .align 1 _Z25calculateCrossEntropyLossP8Vector2DS0_S0__param_1,
	.param .u64 .ptr .align 1 _Z25calculateCrossEntropyLossP8Vector2DS0_S0__param_2
)
{
	.local .align 16 .b8 	__local_depot13[16];
	.reg .b64 	%SP;
	.reg .b64 	%SPL;
	.reg .pred 	%p<19>;
	.reg .b32 	%r<53>;
	.reg .b32 	%f<97>;
	.reg .b64 	%rd<34>;

	mov.u64 	%SPL, __local_depot13;
	cvta.local.u64 	%SP, %SPL;
	ld.param.u64 	%rd3, [_Z25calculateCrossEntropyLossP8Vector2DS0_S0__param_0];
	ld.param.u64 	%rd4, [_Z25calculateCrossEntropyLossP8Vector2DS0_S0__param_1];
	ld.param.u64 	%rd5, [_Z25calculateCrossEntropyLossP8Vector2DS0_S0__param_2];
	cvta.to.global.u64 	%rd1, %rd5;
	cvta.to.global.u64 	%rd2, %rd4;
	ld.global.nc.u32 	%r1, [%rd2+12];
	ld.global.nc.u32 	%r8, [%rd1+12];
	setp.ne.s32 	%p1, %r1, %r8;
	@%p1 bra 	$L__BB13_2;
	ld.global.nc.u32 	%r2, [%rd2+8];
	ld.global.nc.u32 	%r9, [%rd1+8];
	setp.eq.s32 	%p2, %r2, %r9;
	@%p2 bra 	$L__BB13_3;
$L__BB13_2:
	mov.u64 	%rd6, $str$14;
	cvta.global.u64 	%rd7, %rd6;
	{ // callseq 28, 0
	.param .b64 param0;
	st.param.b64 	[param0], %rd7;
	.param .b64 param1;
	st.param.b64 	[param1], 0;
	.param .b32 retval0;
	call.uni (retval0), 
	vprintf, 
	(
	param0, 
	param1
	);
	ld.param.b32 	%r10, [retval0];
	} // callseq 28
	bra.uni 	$L__BB13_9;
$L__BB13_3:
	mov.u32 	%r12, %ctaid.x;
	mov.u32 	%r3, %ntid.x;
	mul.lo.s32 	%r13, %r3, %r12;
	shl.b32 	%r14, %r13, 2;
	mov.u32 	%r15, %tid.x;
	add.s32 	%r16, %r14, %r15;
	mov.u32 	%r17, %ctaid.y;
	mov.u32 	%r4, %ntid.y;
	mov.u32 	%r18, %tid.y;
	mad.lo.s32 	%r19, %r17, %r4, %r18;
	mad.lo.s32 	%r5, %r1, %r19, %r16;
	setp.ne.s32 	%p3, %r5, 0;
	@%p3 bra 	$L__BB13_7;
	mov.u32 	%r20, %nctaid.y;
	mul.lo.s32 	%r6, %r4, %r20;
	setp.lt.u32 	%p4, %r6, %r2;
	@%p4 bra 	$L__BB13_6;
	mov.u32 	%r21, %nctaid.x;
	mul.lo.s32 	%r22, %r3, %r21;
	shr.s32 	%r23, %r1, 31;
	shr.u32 	%r24, %r23, 30;
	add.s32 	%r25, %r1, %r24;
	shr.s32 	%r26, %r25, 2;
	setp.ge.u32 	%p5, %r22, %r26;
	@%p5 bra 	$L__BB13_7;
$L__BB13_6:
	mov.u64 	%rd8, $str$15;
	cvta.global.u64 	%rd9, %rd8;
	{ // callseq 29, 0
	.param .b64 param0;
	st.param.b64 	[param0], %rd9;
	.param .b64 param1;
	st.param.b64 	[param1], 0;
	.param .b32 retval0;
	call.uni (retval0), 
	vprintf, 
	(
	param0, 
	param1
	);
	ld.param.b32 	%r27, [retval0];
	} // callseq 29
	mov.u32 	%r29, %nctaid.x;
	mul.lo.s32 	%r30, %r3, %r29;
	add.u64 	%rd10, %SP, 0;
	add.u64 	%rd11, %SPL, 0;
	st.local.v4.u32 	[%rd11], {%r1, %r2, %r30, %r6};
	mov.u64 	%rd12, $str$2;
	cvta.global.u64 	%rd13, %rd12;
	{ // callseq 30, 0
	.param .b64 param0;
	st.param.b64 	[param0], %rd13;
	.param .b64 param1;
	st.param.b64 	[param1], %rd10;
	.param .b32 retval0;
	call.uni (retval0), 
	vprintf, 
	(
	param0, 
	param1
	);
	ld.param.b32 	%r31, [retval0];
	} // callseq 30
$L__BB13_7:
	mad.lo.s32 	%r7, %r3, 3, %r5;
	mul.lo.s32 	%r33, %r2, %r1;
	setp.ge.u32 	%p6, %r7, %r33;
	@%p6 bra 	$L__BB13_9;
	ld.global.nc.u64 	%rd14, [%rd2];
	mul.wide.s32 	%rd15, %r5, 4;
	add.s64 	%rd16, %rd14, %rd15;
	ld.f32 	%f1, [%rd16];
	ld.global.nc.u64 	%rd17, [%rd1];
	add.s64 	%rd18, %rd17, %rd15;
	ld.f32 	%f2, [%rd18];
	setp.lt.f32 	%p7, %f2, 0f00800000;
	mul.f32 	%f3, %f2, 0f4B000000;
	selp.f32 	%f4, %f3, %f2, %p7;
	selp.f32 	%f5, 0fC1B80000, 0f00000000, %p7;
	mov.b32 	%r34, %f4;
	add.s32 	%r35, %r34, -1059760811;
	and.b32  	%r36, %r35, -8388608;
	sub.s32 	%r37, %r34, %r36;
	mov.b32 	%f6, %r37;
	cvt.rn.f32.s32 	%f7, %r36;
	fma.rn.f32 	%f8, %f7, 0f34000000, %f5;
	add.f32 	%f9, %f6, 0fBF800000;
	fma.rn.f32 	%f10, %f9, 0fBE055027, 0f3E1039F6;
	fma.rn.f32 	%f11, %f10, %f9, 0fBDF8CDCC;
	fma.rn.f32 	%f12, %f11, %f9, 0f3E0F2955;
	fma.rn.f32 	%f13, %f12, %f9, 0fBE2AD8B9;
	fma.rn.f32 	%f14, %f13, %f9, 0f3E4CED0B;
	fma.rn.f32 	%f15, %f14, %f9, 0fBE7FFF22;
	fma.rn.f32 	%f16, %f15, %f9, 0f3EAAAA78;
	fma.rn.f32 	%f17, %f16, %f9, 0fBF000000;
	mul.f32 	%f18, %f9, %f17;
	fma.rn.f32 	%f19, %f18, %f9, %f9;
	fma.rn.f32 	%f20, %f8, 0f3F317218, %f19;
	setp.gt.u32 	%p8, %r34, 2139095039;
	fma.rn.f32 	%f21, %f4, 0f7F800000, 0f7F800000;
	selp.f32 	%f22, %f21, %f20, %p8;
	setp.eq.f32 	%p9, %f4, 0f00000000;
	selp.f32 	%f23, 0fFF800000, %f22, %p9;
	mul.f32 	%f24, %f1, %f23;
	cvta.to.global.u64 	%rd19, %rd3;
	ld.global.nc.u64 	%rd20, [%rd19];
	add.s64 	%rd21, %rd20, %rd15;
	st.f32 	[%rd21], %f24;
	shl.b32 	%r38, %r3, 1;
	sub.s32 	%r39, %r7, %r38;
	mul.wide.u32 	%rd22, %r39, 4;
	add.s64 	%rd23, %rd14, %rd22;
	ld.f32 	%f25, [%rd23];
	add.s64 	%rd24, %rd17, %rd22;
	ld.f32 	%f26, [%rd24];
	setp.lt.f32 	%p10, %f26, 0f00800000;
	mul.f32 	%f27, %f26, 0f4B000000;
	selp.f32 	%f28, %f27, %f26, %p10;
	selp.f32 	%f29, 0fC1B80000, 0f00000000, %p10;
	mov.b32 	%r40, %f28;
	add.s32 	%r41, %r40, -1059760811;
	and.b32  	%r42, %r41, -8388608;
	sub.s32 	%r43, %r40, %r42;
	mov.b32 	%f30, %r43;
	cvt.rn.f32.s32 	%f31, %r42;
	fma.rn.f32 	%f32, %f31, 0f34000000, %f29;
	add.f32 	%f33, %f30, 0fBF800000;
	fma.rn.f32 	%f34, %f33, 0fBE055027, 0f3E1039F6;
	fma.rn.f32 	%f35, %f34, %f33, 0fBDF8CDCC;
	fma.rn.f32 	%f36, %f35, %f33, 0f3E0F2955;
	fma.rn.f32 	%f37, %f36, %f33, 0fBE2AD8B9;
	fma.rn.f32 	%f38, %f37, %f33, 0f3E4CED0B;
	fma.rn.f32 	%f39, %f38, %f33, 0fBE7FFF22;
	fma.rn.f32 	%f40, %f39, %f33, 0f3EAAAA78;
	fma.rn.f32 	%f41, %f40, %f33, 0fBF000000;
	mul.f32 	%f42, %f33, %f41;
	fma.rn.f32 	%f43, %f42, %f33, %f33;
	fma.rn.f32 	%f44, %f32, 0f3F317218, %f43;
	setp.gt.u32 	%p11, %r40, 2139095039;
	fma.rn.f32 	%f45, %f28, 0f7F800000, 0f7F800000;
	selp.f32 	%f46, %f45, %f44, %p11;
	setp.eq.f32 	%p12, %f28, 0f00000000;
	selp.f32 	%f47, 0fFF800000, %f46, %p12;
	mul.f32 	%f48, %f25, %f47;
	add.s64 	%rd25, %rd20, %rd22;
	st.f32 	[%rd25], %f48;
	add.s32 	%r44, %r39, %r3;
	mul.wide.u32 	%rd26, %r44, 4;
	add.s64 	%rd27, %rd14, %rd26;
	ld.f32 	%f49, [%rd27];
	add.s64 	%rd28, %rd17, %rd26;
	ld.f32 	%f50, [%rd28];
	setp.lt.f32 	%p13, %f50, 0f00800000;
	mul.f32 	%f51, %f50, 0f4B000000;
	selp.f32 	%f52, %f51, %f50, %p13;
	selp.f32 	%f53, 0fC1B80000, 0f00000000, %p13;
	mov.b32 	%r45, %f52;
	add.s32 	%r46, %r45, -1059760811;
	and.b32  	%r47, %r46, -8388608;
	sub.s32 	%r48, %r45, %r47;
	mov.b32 	%f54, %r48;
	cvt.rn.f32.s32 	%f55, %r47;
	fma.rn.f32 	%f56, %f55, 0f34000000, %f53;
	add.f32 	%f57, %f54, 0fBF800000;
	fma.rn.f32 	%f58, %f57, 0fBE055027, 0f3E1039F6;
	fma.rn.f32 	%f59, %f58, %f57, 0fBDF8CDCC;
	fma.rn.f32 	%f60, %f59, %f57, 0f3E0F2955;
	fma.rn.f32 	%f61, %f60, %f57, 0fBE2AD8B9;
	fma.rn.f32 	%f62, %f61, %f57, 0f3E4CED0B;
	fma.rn.f32 	%f63, %f62, %f57, 0fBE7FFF22;
	fma.rn.f32 	%f64, %f63, %f57, 0f3EAAAA78;
	fma.rn.f32 	%f65, %f64, %f57, 0fBF000000;
	mul.f32 	%f66, %f57, %f65;
	fma.rn.f32 	%f67, %f66, %f57, %f57;
	fma.rn.f32 	%f68, %f56, 0f3F317218, %f67;
	setp.gt.u32 	%p14, %r45, 2139095039;
	fma.rn.f32 	%f69, %f52, 0f7F800000, 0f7F800000;
	selp.f32 	%f70, %f69, %f68, %p14;
	setp.eq.f32 	%p15, %f52, 0f00000000;
	selp.f32 	%f71, 0fFF800000, %f70, %p15;
	mul.f32 	%f72, %f49, %f71;
	add.s64 	%rd29, %rd20, %rd26;
	st.f32 	[%rd29], %f72;
	mul.wide.u32 	%rd30, %r7, 4;
	add.s64 	%rd31, %rd14, %rd30;
	ld.f32 	%f73, [%rd31];
	add.s64 	%rd32, %rd17, %rd30;
	ld.f32 	%f74, [%rd32];
	setp.lt.f32 	%p16, %f74, 0f00800000;
	mul.f32 	%f75, %f74, 0f4B000000;
	selp.f32 	%f76, %f75, %f74, %p16;
	selp.f32 	%f77, 0fC1B80000, 0f00000000, %p16;
	mov.b32 	%r49, %f76;
	add.s32 	%r50, %r49, -1059760811;
	and.b32  	%r51, %r50, -8388608;
	sub.s32 	%r52, %r49, %r51;
	mov.b32 	%f78, %r52;
	cvt.rn.f32.s32 	%f79, %r51;
	fma.rn.f32 	%f80, %f79, 0f34000000, %f77;
	add.f32 	%f81, %f78, 0fBF800000;
	fma.rn.f32 	%f82, %f81, 0fBE055027, 0f3E1039F6;
	fma.rn.f32 	%f83, %f82, %f81, 0fBDF8CDCC;
	fma.rn.f32 	%f84, %f83, %f81, 0f3E0F2955;
	fma.rn.f32 	%f85, %f84, %f81, 0fBE2AD8B9;
	fma.rn.f32 	%f86, %f85, %f81, 0f3E4CED0B;
	fma.rn.f32 	%f87, %f86, %f81, 0fBE7FFF22;
	fma.rn.f32 	%f88, %f87, %f81, 0f3EAAAA78;
	fma.rn.f32 	%f89, %f88, %f81, 0fBF000000;
	mul.f32 	%f90, %f81, %f89;
	fma.rn.f32 	%f91, %f90, %f81, %f81;
	fma.rn.f32 	%f92, %f80, 0f3F317218, %f91;
	setp.gt.u32 	%p17, %r49, 2139095039;
	fma.rn.f32 	%f93, %f76, 0f7F800000, 0f7F800000;
	selp.f32 	%f94, %f93, %f92, %p17;
	setp.eq.f32 	%p18, %f76, 0f00000000;
	selp.f32 	%f95, 0fFF800000, %f94, %p18;
	mul.f32 	%f96, %f73, %f95;
	add.s64 	%rd33, %rd20, %rd30;
	st.f32 	[%rd33], %f96;
$L__BB13_9:
	ret;

}


// ===== COMPILED SASS (sm_100) =====

	.target	sm_100

	.elftype	@"ET_EXEC"


//--------------------- .note.nv.tkinfo           --------------------------
	.section	.note.nv.tkinfo,"",@"SHT_NOTE"
	.sectionflags	@"SHF_NOTE_NV_TKINFO"
	.tkinfo
        /*0018*/ 	.word	0x00000002
        /*0030*/ 	.string	""
        /*0030*/ 	.string	"ptxas"
        /*0030*/ 	.string	"Cuda compilation tools, release 13.0, V13.0.88"
        /*0030*/ 	.string	"Build cuda_13.0.r13.0/compiler.36424714_0"
        /*0030*/ 	.string	"-arch sm_100 -m 64 "



//--------------------- .note.nv.cuinfo           --------------------------
	.section	.note.nv.cuinfo,"",@"SHT_NOTE"
	.sectionflags	@"SHF_NOTE_NV_CUINFO"
        /*0018*/ 	.short	0x0002
        /*001a*/ 	.short	0x0064
        /*001c*/ 	.short	0x0082
	.zero		2


//--------------------- .nv.info                  --------------------------
	.section	.nv.info,"",@"SHT_CUDA_INFO"
	.align	4


	//----- nvinfo : EIATTR_REGCOUNT
	.align		4
        /*0000*/ 	.byte	0x04, 0x2f
        /*0002*/ 	.short	(.L_22 - .L_21)
	.align		4
.L_21:
        /*0004*/ 	.word	index@(_Z14MatrixSubtractP8Vector2DS0_S0_)
        /*0008*/ 	.word	0x0000001e


	//----- nvinfo : EIATTR_FRAME_SIZE
	.align		4
.L_22:
        /*000c*/ 	.byte	0x04, 0x11
        /*000e*/ 	.short	(.L_24 - .L_23)
	.align		4
.L_23:
        /*0010*/ 	.word	index@(_Z14MatrixSubtractP8Vector2DS0_S0_)
        /*0014*/ 	.word	0x00000010


	//----- nvinfo : EIATTR_REGCOUNT
	.align		4
.L_24:
        /*0018*/ 	.byte	0x04, 0x2f
        /*001a*/ 	.short	(.L_26 - .L_25)
	.align		4
.L_25:
        /*001c*/ 	.word	index@(_Z19MatrixProductSharedP8Vector2DS0_S0_)
        /*0020*/ 	.word	0x00000020


	//----- nvinfo : EIATTR_FRAME_SIZE
	.align		4
.L_26:
        /*0024*/ 	.byte	0x04, 0x11
        /*0026*/ 	.short	(.L_28 - .L_27)
	.align		4
.L_27:
        /*0028*/ 	.word	index@(_Z19MatrixProductSharedP8Vector2DS0_S0_)
        /*002c*/ 	.word	0x00000000


	//----- nvinfo : EIATTR_REGCOUNT
	.align		4
.L_28:
        /*0030*/ 	.byte	0x04, 0x2f
        /*0032*/ 	.short	(.L_30 - .L_29)
	.align		4
.L_29:
        /*0034*/ 	.word	index@(_Z23TransposeVector2DSharedP8Vector2DS0_)
        /*0038*/ 	.word	0x0000001c


	//----- nvinfo : EIATTR_FRAME_SIZE
	.align		4
.L_30:
        /*003c*/ 	.byte	0x04, 0x11
        /*003e*/ 	.short	(.L_32 - .L_31)
	.align		4
.L_31:
        /*0040*/ 	.word	index@(_Z23TransposeVector2DSharedP8Vector2DS0_)
        /*0044*/ 	.word	0x00000010


	//----- nvinfo : EIATTR_REGCOUNT
	.align		4
.L_32:
        /*0048*/ 	.byte	0x04, 0x2f
        /*004a*/ 	.short	(.L_34 - .L_33)
	.align		4
.L_33:
        /*004c*/ 	.word	index@(_Z15DisplayVector2DP8Vector2D)
        /*0050*/ 	.word	0x00000019


	//----- nvinfo : EIATTR_FRAME_SIZE
	.align		4
.L_34:
        /*0054*/ 	.byte	0x04, 0x11
        /*0056*/ 	.short	(.L_36 - .L_35)
	.align		4
.L_35:
        /*0058*/ 	.word	index@(_Z15DisplayVector2DP8Vector2D)
        /*005c*/ 	.word	0x00000008


	//----- nvinfo : EIATTR_REGCOUNT
	.align		4
.L_36:
        /*0060*/ 	.byte	0x04, 0x2f
        /*0062*/ 	.short	(.L_38 - .L_37)
	.align		4
.L_37:
        /*0064*/ 	.word	index@(_Z5Sum2DP8Vector2D)
        /*0068*/ 	.word	0x00000012


	//----- nvinfo : EIATTR_FRAME_SIZE
	.align		4
.L_38:
        /*006c*/ 	.byte	0x04, 0x11
        /*006e*/ 	.short	(.L_40 - .L_39)
	.align		4
.L_39:
        /*0070*/ 	.word	index@(_Z5Sum2DP8Vector2D)
        /*0074*/ 	.word	0x00000000


	//----- nvinfo : EIATTR_REGCOUNT
	.align		4
.L_40:
        /*0078*/ 	.byte	0x04, 0x2f
        /*007a*/ 	.short	(.L_42 - .L_41)
	.align		4
.L_41:
        /*007c*/ 	.word	index@(_Z8ArgMax2DP8Vector2D)
        /*0080*/ 	.word	0x0000001c


	//----- nvinfo : EIATTR_FRAME_SIZE
	.align		4
.L_42:
        /*0084*/ 	.byte	0x04, 0x11
        /*0086*/ 	.short	(.L_44 - .L_43)
	.align		4
.L_43:
        /*0088*/ 	.word	index@(_Z8ArgMax2DP8Vector2D)
        /*008c*/ 	.word	0x00000010


	//----- nvinfo : EIATTR_REGCOUNT
	.align		4
.L_44:
        /*0090*/ 	.byte	0x04, 0x2f
        /*0092*/ 	.short	(.L_46 - .L_45)
	.align		4
.L_45:
        /*0094*/ 	.word	index@(_Z7SoftmaxP8Vector2DS0_)
        /*0098*/ 	.word	0x0000001b


	//----- nvinfo : EIATTR_FRAME_SIZE
	.align		4
.L_46:
        /*009c*/ 	.byte	0x04, 0x11
        /*009e*/ 	.short	(.L_48 - .L_47)
	.align		4
.L_47:
        /*00a0*/ 	.word	index@($__internal_1_$__cuda_sm3x_div_rn_noftz_f32_slowpath)
        /*00a4*/ 	.word	0x00000010


	//----- nvinfo : EIATTR_FRAME_SIZE
	.align		4
.L_48:
        /*00a8*/ 	.byte	0x04, 0x11
        /*00aa*/ 	.short	(.L_50 - .L_49)
	.align		4
.L_49:
        /*00ac*/ 	.word	index@(_Z7SoftmaxP8Vector2DS0_)
        /*00b0*/ 	.word	0x00000010


	//----- nvinfo : EIATTR_REGCOUNT
	.align		4
.L_50:
        /*00b4*/ 	.byte	0x04, 0x2f
        /*00b6*/ 	.short	(.L_52 - .L_51)
	.align		4
.L_51:
        /*00b8*/ 	.word	index@(_Z10PointerSetP8Vector2DS0_ii)
        /*00bc*/ 	.word	0x0000000e


	//----- nvinfo : EIATTR_FRAME_SIZE
	.align		4
.L_52:
        /*00c0*/ 	.byte	0x04, 0x11
        /*00c2*/ 	.short	(.L_54 - .L_53)
	.align		4
.L_53:
        /*00c4*/ 	.word	index@(_Z10PointerSetP8Vector2DS0_ii)
        /*00c8*/ 	.word	0x00000000


	//----- nvinfo : EIATTR_REGCOUNT
	.align		4
.L_54:
        /*00cc*/ 	.byte	0x04, 0x2f
        /*00ce*/ 	.short	(.L_56 - .L_55)
	.align		4
.L_55:
        /*00d0*/ 	.word	index@(_Z13AddandSigmoidP8Vector2DS0_S0_)
        /*00d4*/ 	.word	0x0000001e


	//----- nvinfo : EIATTR_FRAME_SIZE
	.align		4
.L_56:
        /*00d8*/ 	.byte	0x04, 0x11
        /*00da*/ 	.short	(.L_58 - .L_57)
	.align		4
.L_57:
        /*00dc*/ 	.word	index@($__internal_0_$__cuda_sm20_rcp_rn_f32_slowpath)
        /*00e0*/ 	.word	0x00000010


	//----- nvinfo : EIATTR_FRAME_SIZE
	.align		4
.L_58:
        /*00e4*/ 	.byte	0x04, 0x11
        /*00e6*/ 	.short	(.L_60 - .L_59)
	.align		4
.L_59:
        /*00e8*/ 	.word	index@(_Z13AddandSigmoidP8Vector2DS0_S0_)
        /*00ec*/ 	.word	0x00000010


	//----- nvinfo : EIATTR_REGCOUNT
	.align		4
.L_60:
        /*00f0*/ 	.byte	0x04, 0x2f
        /*00f2*/ 	.short	(.L_62 - .L_61)
	.align		4
.L_61:
        /*00f4*/ 	.word	index@(_Z17AddandExponentialP8Vector2DS0_S0_)
        /*00f8*/ 	.word	0x0000001b


	//----- nvinfo : EIATTR_FRAME_SIZE
	.align		4
.L_62:
        /*00fc*/ 	.byte	0x04, 0x11
        /*00fe*/ 	.short	(.L_64 - .L_63)
	.align		4
.L_63:
        /*0100*/ 	.word	index@(_Z17AddandExponentialP8Vector2DS0_S0_)
        /*0104*/ 	.word	0x00000010


	//----- nvinfo : EIATTR_REGCOUNT
	.align		4
.L_64:
        /*0108*/ 	.byte	0x04, 0x2f
        /*010a*/ 	.short	(.L_66 - .L_65)
	.align		4
.L_65:
        /*010c*/ 	.word	index@(_Z19LayerErrorCalculateP8Vector2DS0_S0_)
        /*0110*/ 	.word	0x0000001e


	//----- nvinfo : EIATTR_FRAME_SIZE
	.align		4
.L_66:
        /*0114*/ 	.byte	0x04, 0x11
        /*0116*/ 	.short	(.L_68 - .L_67)
	.align		4
.L_67:
        /*0118*/ 	.word	index@(_Z19LayerErrorCalculateP8Vector2DS0_S0_)
        /*011c*/ 	.word	0x00000010


	//----- nvinfo : EIATTR_REGCOUNT
	.align		4
.L_68:
        /*0120*/ 	.byte	0x04, 0x2f
        /*0122*/ 	.short	(.L_70 - .L_69)
	.align		4
.L_69:
        /*0124*/ 	.word	index@(_Z17ApplyWeightChangeP8Vector2DfS0_)
        /*0128*/ 	.word	0x0000001d


	//----- nvinfo : EIATTR_FRAME_SIZE
	.align		4
.L_70:
        /*012c*/ 	.byte	0x04, 0x11
        /*012e*/ 	.short	(.L_72 - .L_71)
	.align		4
.L_71:
        /*0130*/ 	.word	index@(_Z17ApplyWeightChangeP8Vector2DfS0_)
        /*0134*/ 	.word	0x00000010


	//----- nvinfo : EIATTR_REGCOUNT
	.align		4
.L_72:
        /*0138*/ 	.byte	0x04, 0x2f
        /*013a*/ 	.short	(.L_74 - .L_73)
	.align		4
.L_73:
        /*013c*/ 	.word	index@(_Z12Vector2DInfoP8Vector2D)
        /*0140*/ 	.word	0x00000018


	//----- nvinfo : EIATTR_FRAME_SIZE
	.align		4
.L_74:
        /*0144*/ 	.byte	0x04, 0x11
        /*0146*/ 	.short	(.L_76 - .L_75)
	.align		4
.L_75:
        /*0148*/ 	.word	index@(_Z12Vector2DInfoP8Vector2D)
        /*014c*/ 	.word	0x00000008


	//----- nvinfo : EIATTR_REGCOUNT
	.align		4
.L_76:
        /*0150*/ 	.byte	0x04, 0x2f
        /*0152*/ 	.short	(.L_78 - .L_77)
	.align		4
.L_77:
        /*0154*/ 	.word	index@(_Z25calculateCrossEntropyLossP8Vector2DS0_S0_)
        /*0158*/ 	.word	0x0000001d


	//----- nvinfo : EIATTR_FRAME_SIZE
	.align		4
.L_78:
        /*015c*/ 	.byte	0x04, 0x11
        /*015e*/ 	.short	(.L_80 - .L_79)
	.align		4
.L_79:
        /*0160*/ 	.word	index@(_Z25calculateCrossEntropyLossP8Vector2DS0_S0_)
        /*0164*/ 	.word	0x00000010


	//----- nvinfo : EIATTR_MIN_STACK_SIZE
	.align		4
.L_80:
        /*0168*/ 	.byte	0x04, 0x12
        /*016a*/ 	.short	(.L_82 - .L_81)
	.align		4
.L_81:
        /*016c*/ 	.word	index@(_Z25calculateCrossEntropyLossP8Vector2DS0_S0_)
        /*0170*/ 	.word	0x00000010


	//----- nvinfo : EIATTR_MIN_STACK_SIZE
	.align		4
.L_82:
        /*0174*/ 	.byte	0x04, 0x12
        /*0176*/ 	.short	(.L_84 - .L_83)
	.align		4
.L_83:
        /*0178*/ 	.word	index@(_Z12Vector2DInfoP8Vector2D)
        /*017c*/ 	.word	0x00000008


	//----- nvinfo : EIATTR_MIN_STACK_SIZE
	.align		4
.L_84:
        /*0180*/ 	.byte	0x04, 0x12
        /*0182*/ 	.short	(.L_86 - .L_85)
	.align		4
.L_85:
        /*0184*/ 	.word	index@(_Z17ApplyWeightChangeP8Vector2DfS0_)
        /*0188*/ 	.word	0x00000010


	//----- nvinfo : EIATTR_MIN_STACK_SIZE
	.align		4
.L_86:
        /*018c*/ 	.byte	0x04, 0x12
        /*018e*/ 	.short	(.L_88 - .L_87)
	.align		4
.L_87:
        /*0190*/ 	.word	index@(_Z19LayerErrorCalculateP8Vector2DS0_S0_)
        /*0194*/ 	.word	0x00000010


	//----- nvinfo : EIATTR_MIN_STACK_SIZE
	.align		4
.L_88:
        /*0198*/ 	.byte	0x04, 0x12
        /*019a*/ 	.short	(.L_90 - .L_89)
	.align		4
.L_89:
        /*019c*/ 	.word	index@(_Z17AddandExponentialP8Vector2DS0_S0_)
        /*01a0*/ 	.word	0x00000010


	//----- nvinfo : EIATTR_MIN_STACK_SIZE
	.align		4
.L_90:
        /*01a4*/ 	.byte	0x04, 0x12
        /*01a6*/ 	.short	(.L_92 - .L_91)
	.align		4
.L_91:
        /*01a8*/ 	.word	index@(_Z13AddandSigmoidP8Vector2DS0_S0_)
        /*01ac*/ 	.word	0x00000010


	//----- nvinfo : EIATTR_MIN_STACK_SIZE
	.align		4
.L_92:
        /*01b0*/ 	.byte	0x04, 0x12
        /*01b2*/ 	.short	(.L_94 - .L_93)
	.align		4
.L_93:
        /*01b4*/ 	.word	index@(_Z10PointerSetP8Vector2DS0_ii)
        /*01b8*/ 	.word	0x00000000


	//----- nvinfo : EIATTR_MIN_STACK_SIZE
	.align		4
.L_94:
        /*01bc*/ 	.byte	0x04, 0x12
        /*01be*/ 	.short	(.L_96 - .L_95)
	.align		4
.L_95:
        /*01c0*/ 	.word	index@(_Z7SoftmaxP8Vector2DS0_)
        /*01c4*/ 	.word	0x00000010


	//----- nvinfo : EIATTR_MIN_STACK_SIZE
	.align		4
.L_96:
        /*01c8*/ 	.byte	0x04, 0x12
        /*01ca*/ 	.short	(.L_98 - .L_97)
	.align		4
.L_97:
        /*01cc*/ 	.word	index@(_Z8ArgMax2DP8Vector2D)
        /*01d0*/ 	.word	0x00000010


	//----- nvinfo : EIATTR_MIN_STACK_SIZE
	.align		4
.L_98:
        /*01d4*/ 	.byte	0x04, 0x12
        /*01d6*/ 	.short	(.L_100 - .L_99)
	.align		4
.L_99:
        /*01d8*/ 	.word	index@(_Z5Sum2DP8Vector2D)
        /*01dc*/ 	.word	0x00000000


	//----- nvinfo : EIATTR_MIN_STACK_SIZE
	.align		4
.L_100:
        /*01e0*/ 	.byte	0x04, 0x12
        /*01e2*/ 	.short	(.L_102 - .L_101)
	.align		4
.L_101:
        /*01e4*/ 	.word	index@(_Z15DisplayVector2DP8Vector2D)
        /*01e8*/ 	.word	0x00000008


	//----- nvinfo : EIATTR_MIN_STACK_SIZE
	.align		4
.L_102:
        /*01ec*/ 	.byte	0x04, 0x12
        /*01ee*/ 	.short	(.L_104 - .L_103)
	.align		4
.L_103:
        /*01f0*/ 	.word	index@(_Z23TransposeVector2DSharedP8Vector2DS0_)
        /*01f4*/ 	.word	0x00000010


	//----- nvinfo : EIATTR_MIN_STACK_SIZE
	.align		4
.L_104:
        /*01f8*/ 	.byte	0x04, 0x12
        /*01fa*/ 	.short	(.L_106 - .L_105)
	.align		4
.L_105:
        /*01fc*/ 	.word	index@(_Z19MatrixProductSharedP8Vector2DS0_S0_)
        /*0200*/ 	.word	0x00000000


	//----- nvinfo : EIATTR_MIN_STACK_SIZE
	.align		4
.L_106:
        /*0204*/ 	.byte	0x04, 0x12
        /*0206*/ 	.short	(.L_108 - .L_107)
	.align		4
.L_107:
        /*0208*/ 	.word	index@(_Z14MatrixSubtractP8Vector2DS0_S0_)
        /*020c*/ 	.word	0x00000010
.L_108:


//--------------------- .nv.compat                --------------------------
	.section	.nv.compat,"",@"SHT_CUDA_COMPAT_INFO"
	.align	4
        /*0000*/ 	.byte	0x02, 0x09, 0x00, 0x00, 0x02, 0x02, 0x01, 0x00, 0x02, 0x05, 0x05, 0x00, 0x03, 0x07, 0x01, 0x01
        /*0010*/ 	.byte	0x02, 0x03, 0x00, 0x00, 0x02, 0x06, 0x01, 0x00, 0x04, 0x0b, 0x08, 0x00, 0x01, 0x00, 0x00, 0x00
        /*0020*/ 	.byte	0x00, 0x00, 0x00, 0x00


//--------------------- .nv.info._Z25calculateCrossEntropyLossP8Vector2DS0_S0_ --------------------------
	.section	.nv.info._Z25calculateCrossEntropyLossP8Vector2DS0_S0_,"",@"SHT_CUDA_INFO"
	.sectionflags	@""
	.align	4


	//----- nvinfo : EIATTR_CUDA_API_VERSION
	.align		4
        /*0000*/ 	.byte	0x04, 0x37
        /*0002*/ 	.short	(.L_110 - .L_109)
.L_109:
        /*0004*/ 	.word	0x00000082


	//----- nvinfo : EIATTR_KPARAM_INFO
	.align		4
.L_110:
        /*0008*/ 	.byte	0x04, 0x17
        /*000a*/ 	.short	(.L_112 - .L_111)
.L_111:
        /*000c*/ 	.word	0x00000000
        /*0010*/ 	.short	0x0002
        /*0012*/ 	.short	0x0010
        /*0014*/ 	.byte	0x00, 0xf5, 0x21, 0x00


	//----- nvinfo : EIATTR_KPARAM_INFO
	.align		4
.L_112:
        /*0018*/ 	.byte	0x04, 0x17
        /*001a*/ 	.short	(.L_114 - .L_113)
.L_113:
        /*001c*/ 	.word	0x00000000
        /*0020*/ 	.short	0x0001
        /*0022*/ 	.short	0x0008
        /*0024*/ 	.byte	0x00, 0xf5, 0x21, 0x00


	//----- nvinfo : EIATTR_KPARAM_INFO
	.align		4
.L_114:
        /*0028*/ 	.byte	0x04, 0x17
        /*002a*/ 	.short	(.L_116 - .L_115)
.L_115:
        /*002c*/ 	.word	0x00000000
        /*0030*/ 	.short	0x0000
        /*0032*/ 	.short	0x0000
        /*0034*/ 	.byte	0x00, 0xf5, 0x21, 0x00


	//----- nvinfo : EIATTR_SPARSE_MMA_MASK
	.align		4
.L_116:
        /*0038*/ 	.byte	0x03, 0x50
        /*003a*/ 	.short	0x0000


	//----- nvinfo : EIATTR_MAXREG_COUNT
	.align		4
        /*003c*/ 	.byte	0x03, 0x1b
        /*003e*/ 	.short	0x00ff


	//----- nvinfo : EIATTR_EXTERNS
	.align		4
        /*0040*/ 	.byte	0x04, 0x0f
        /*0042*/ 	.short	(.L_118 - .L_117)


	//   ....[0]....
	.align		4
.L_117:
        /*0044*/ 	.word	index@(vprintf)


	//----- nvinfo : EIATTR_MERCURY_ISA_VERSION
	.align		4
.L_118:
        /*0048*/ 	.byte	0x03, 0x5f
        /*004a*/ 	.short	0x0101


	//----- nvinfo : EIATTR_VRC_CTA_INIT_COUNT
	.align		4
        /*004c*/ 	.byte	0x02, 0x4a
	.zero		1
	.zero		1


	//----- nvinfo : EIATTR_SYSCALL_OFFSETS
	.align		4
        /*0050*/ 	.byte	0x04, 0x46
        /*0052*/ 	.short	(.L_120 - .L_119)


	//   ....[0]....
.L_119:
        /*0054*/ 	.word	0x00000180


	//   ....[1]....
        /*0058*/ 	.word	0x00000390


	//   ....[2]....
        /*005c*/ 	.word	0x00000440


	//----- nvinfo : EIATTR_EXIT_INSTR_OFFSETS
	.align		4
.L_120:
        /*0060*/ 	.byte	0x04, 0x1c
        /*0062*/ 	.short	(.L_122 - .L_121)


	//   ....[0]....
.L_121:
        /*0064*/ 	.word	0x00000190


	//   ....[1]....
        /*0068*/ 	.word	0x00000490


	//   ....[2]....
        /*006c*/ 	.word	0x00000d00


	//----- nvinfo : EIATTR_CRS_STACK_SIZE
	.align		4
.L_122:
        /*0070*/ 	.byte	0x04, 0x1e
        /*0072*/ 	.short	(.L_124 - .L_123)
.L_123:
        /*0074*/ 	.word	0x00000000


	//----- nvinfo : EIATTR_CBANK_PARAM_SIZE
	.align		4
.L_124:
        /*0078*/ 	.byte	0x03, 0x19
        /*007a*/ 	.short	0x0018


	//----- nvinfo : EIATTR_PARAM_CBANK
	.align		4
        /*007c*/ 	.byte	0x04, 0x0a
        /*007e*/ 	.short	(.L_126 - .L_125)
	.align		4
.L_125:
        /*0080*/ 	.word	index@(.nv.constant0._Z25calculateCrossEntropyLossP8Vector2DS0_S0_)
        /*0084*/ 	.short	0x0380
        /*0086*/ 	.short	0x0018


	//----- nvinfo : EIATTR_SW_WAR
	.align		4
.L_126:
        /*0088*/ 	.byte	0x04, 0x36
        /*008a*/ 	.short	(.L_128 - .L_127)
.L_127:
        /*008c*/ 	.word	0x00000008
.L_128:


//--------------------- .nv.info._Z12Vector2DInfoP8Vector2D --------------------------
	.section	.nv.info._Z12Vector2DInfoP8Vector2D,"",@"SHT_CUDA_INFO"
	.sectionflags	@""
	.align	4


	//----- nvinfo : EIATTR_CUDA_API_VERSION
	.align		4
        /*0000*/ 	.byte	0x04, 0x37
        /*0002*/ 	.short	(.L_130 - .L_129)
.L_129:
        /*0004*/ 	.word	0x00000082


	//----- nvinfo : EIATTR_KPARAM_INFO
	.align		4
.L_130:
        /*0008*/ 	.byte	0x04, 0x17
        /*000a*/ 	.short	(.L_132 - .L_131)
.L_131:
        /*000c*/ 	.word	0x00000000
        /*0010*/ 	.short	0x0000
        /*0012*/ 	.short	0x0000
        /*0014*/ 	.byte	0x00, 0xf5, 0x21, 0x00


	//----- nvinfo : EIATTR_SPARSE_MMA_MASK
	.align		4
.L_132:
        /*0018*/ 	.byte	0x03, 0x50
        /*001a*/ 	.short	0x0000


	//----- nvinfo : EIATTR_MAXREG_COUNT
	.align		4
        /*001c*/ 	.byte	0x03, 0x1b
        /*001e*/ 	.short	0x00ff


	//----- nvinfo : EIATTR_EXTERNS
	.align		4
        /*0020*/ 	.byte	0x04, 0x0f
        /*0022*/ 	.short	(.L_134 - .L_133)


	//   ....[0]....
	.align		4
.L_133:
        /*0024*/ 	.word	index@(vprintf)


	//----- nvinfo : EIATTR_MERCURY_ISA_VERSION
	.align		4
.L_134:
        /*0028*/ 	.byte	0x03, 0x5f
        /*002a*/ 	.short	0x0101


	//----- nvinfo : EIATTR_VRC_CTA_INIT_COUNT
	.align		4
        /*002c*/ 	.byte	0x02, 0x4a
	.zero		1
	.zero		1


	//----- nvinfo : EIATTR_SYSCALL_OFFSETS
	.align		4
        /*0030*/ 	.byte	0x04, 0x46
        /*0032*/ 	.short	(.L_136 - .L_135)


	//   ....[0]....
.L_135:
        /*0034*/ 	.word	0x00000120


	//----- nvinfo : EIATTR_EXIT_INSTR_OFFSETS
	.align		4
.L_136:
        /*0038*/ 	.byte	0x04, 0x1c
        /*003a*/ 	.short	(.L_138 - .L_137)


	//   ....[0]....
.L_137:
        /*003c*/ 	.word	0x00000130


	//----- nvinfo : EIATTR_CBANK_PARAM_SIZE
	.align		4
.L_138:
        /*0040*/ 	.byte	0x03, 0x19
        /*0042*/ 	.short	0x0008


	//----- nvinfo : EIATTR_PARAM_CBANK
	.align		4
        /*0044*/ 	.byte	0x04, 0x0a
        /*0046*/ 	.short	(.L_140 - .L_139)
	.align		4
.L_139:
        /*0048*/ 	.word	index@(.nv.constant0._Z12Vector2DInfoP8Vector2D)
        /*004c*/ 	.short	0x0380
        /*004e*/ 	.short	0x0008


	//----- nvinfo : EIATTR_SW_WAR
	.align		4
.L_140:
        /*0050*/ 	.byte	0x04, 0x36
        /*0052*/ 	.short	(.L_142 - .L_141)
.L_141:
        /*0054*/ 	.word	0x00000008
.L_142:


//--------------------- .nv.info._Z17ApplyWeightChangeP8Vector2DfS0_ --------------------------
	.section	.nv.info._Z17ApplyWeightChangeP8Vector2DfS0_,"",@"SHT_CUDA_INFO"
	.sectionflags	@""
	.align	4


	//----- nvinfo : EIATTR_CUDA_API_VERSION
	.align		4
        /*0000*/ 	.byte	0x04, 0x37
        /*0002*/ 	.short	(.L_144 - .L_143)
.L_143:
        /*0004*/ 	.word	0x00000082


	//----- nvinfo : EIATTR_KPARAM_INFO
	.align		4
.L_144:
        /*0008*/ 	.byte	0x04, 0x17
        /*000a*/ 	.short	(.L_146 - .L_145)
.L_145:
        /*000c*/ 	.word	0x00000000
        /*0010*/ 	.short	0x0002
        /*0012*/ 	.short	0x0010
        /*0014*/ 	.byte	0x00, 0xf5, 0x21, 0x00


	//----- nvinfo : EIATTR_KPARAM_INFO
	.align		4
.L_146:
        /*0018*/ 	.byte	0x04, 0x17
        /*001a*/ 	.short	(.L_148 - .L_147)
.L_147:
        /*001c*/ 	.word	0x00000000
        /*0020*/ 	.short	0x0001
        /*0022*/ 	.short	0x0008
        /*0024*/ 	.byte	0x00, 0xf0, 0x11, 0x00


	//----- nvinfo : EIATTR_KPARAM_INFO
	.align		4
.L_148:
        /*0028*/ 	.byte	0x04, 0x17
        /*002a*/ 	.short	(.L_150 - .L_149)
.L_149:
        /*002c*/ 	.word	0x00000000
        /*0030*/ 	.short	0x0000
        /*0032*/ 	.short	0x0000
        /*0034*/ 	.byte	0x00, 0xf5, 0x21, 0x00


	//----- nvinfo : EIATTR_SPARSE_MMA_MASK
	.align		4
.L_150:
        /*0038*/ 	.byte	0x03, 0x50
        /*003a*/ 	.short	0x0000


	//----- nvinfo : EIATTR_MAXREG_COUNT
	.align		4
        /*003c*/ 	.byte	0x03, 0x1b
        /*003e*/ 	.short	0x00ff


	//----- nvinfo : EIATTR_EXTERNS
	.align		4
        /*0040*/ 	.byte	0x04, 0x0f
        /*0042*/ 	.short	(.L_152 - .L_151)


	//   ....[0]....
	.align		4
.L_151:
        /*0044*/ 	.word	index@(vprintf)


	//----- nvinfo : EIATTR_MERCURY_ISA_VERSION
	.align		4
.L_152:
        /*0048*/ 	.byte	0x03, 0x5f
        /*004a*/ 	.short	0x0101


	//----- nvinfo : EIATTR_VRC_CTA_INIT_COUNT
	.align		4
        /*004c*/ 	.byte	0x02, 0x4a
	.zero		1
	.zero		1


	//----- nvinfo : EIATTR_SYSCALL_OFFSETS
	.align		4
        /*0050*/ 	.byte	0x04, 0x46
        /*0052*/ 	.short	(.L_154 - .L_153)


	//   ....[0]....
.L_153:
        /*0054*/ 	.word	0x00000180


	//   ....[1]....
        /*0058*/ 	.word	0x00000390


	//   ....[2]....
        /*005c*/ 	.word	0x00000440


	//----- nvinfo : EIATTR_EXIT_INSTR_OFFSETS
	.align		4
.L_154:
        /*0060*/ 	.byte	0x04, 0x1c
        /*0062*/ 	.short	(.L_156 - .L_155)


	//   ....[0]....
.L_155:
        /*0064*/ 	.word	0x00000190


	//   ....[1]....
        /*0068*/ 	.word	0x00000490


	//   ....[2]....
        /*006c*/ 	.word	0x00000690


	//----- nvinfo : EIATTR_CRS_STACK_SIZE
	.align		4
.L_156:
        /*0070*/ 	.byte	0x04, 0x1e
        /*0072*/ 	.short	(.L_158 - .L_157)
.L_157:
        /*0074*/ 	.word	0x00000000


	//----- nvinfo : EIATTR_CBANK_PARAM_SIZE
	.align		4
.L_158:
        /*0078*/ 	.byte	0x03, 0x19
        /*007a*/ 	.short	0x0018


	//----- nvinfo : EIATTR_PARAM_CBANK
	.align		4
        /*007c*/ 	.byte	0x04, 0x0a
        /*007e*/ 	.short	(.L_160 - .L_159)
	.align		4
.L_159:
        /*0080*/ 	.word	index@(.nv.constant0._Z17ApplyWeightChangeP8Vector2DfS0_)
        /*0084*/ 	.short	0x0380
        /*0086*/ 	.short	0x0018


	//----- nvinfo : EIATTR_SW_WAR
	.align		4
.L_160:
        /*0088*/ 	.byte	0x04, 0x36
        /*008a*/ 	.short	(.L_162 - .L_161)
.L_161:
        /*008c*/ 	.word	0x00000008
.L_162:


//--------------------- .nv.info._Z19LayerErrorCalculateP8Vector2DS0_S0_ --------------------------
	.section	.nv.info._Z19LayerErrorCalculateP8Vector2DS0_S0_,"",@"SHT_CUDA_INFO"
	.sectionflags	@""
	.align	4


	//----- nvinfo : EIATTR_CUDA_API_VERSION
	.align		4
        /*0000*/ 	.byte	0x04, 0x37
        /*0002*/ 	.short	(.L_164 - .L_163)
.L_163:
        /*0004*/ 	.word	0x00000082


	//----- nvinfo : EIATTR_KPARAM_INFO
	.align		4
.L_164:
        /*0008*/ 	.byte	0x04, 0x17
        /*000a*/ 	.short	(.L_166 - .L_165)
.L_165:
        /*000c*/ 	.word	0x00000000
        /*0010*/ 	.short	0x0002
        /*0012*/ 	.short	0x0010
        /*0014*/ 	.byte	0x00, 0xf5, 0x21, 0x00


	//----- nvinfo : EIATTR_KPARAM_INFO
	.align		4
.L_166:
        /*0018*/ 	.byte	0x04, 0x17
        /*001a*/ 	.short	(.L_168 - .L_167)
.L_167:
        /*001c*/ 	.word	0x00000000
        /*0020*/ 	.short	0x0001
        /*0022*/ 	.short	0x0008
        /*0024*/ 	.byte	0x00, 0xf5, 0x21, 0x00


	//----- nvinfo : EIATTR_KPARAM_INFO
	.align		4
.L_168:
        /*0028*/ 	.byte	0x04, 0x17
        /*002a*/ 	.short	(.L_170 - .L_169)
.L_169:
        /*002c*/ 	.word	0x00000000
        /*0030*/ 	.short	0x0000
        /*0032*/ 	.short	0x0000
        /*0034*/ 	.byte	0x00, 0xf5, 0x21, 0x00


	//----- nvinfo : EIATTR_SPARSE_MMA_MASK
	.align		4
.L_170:
        /*0038*/ 	.byte	0x03, 0x50
        /*003a*/ 	.short	0x0000


	//----- nvinfo : EIATTR_MAXREG_COUNT
	.align		4
        /*003c*/ 	.byte	0x03, 0x1b
        /*003e*/ 	.short	0x00ff


	//----- nvinfo : EIATTR_EXTERNS
	.align		4
        /*0040*/ 	.byte	0x04, 0x0f
        /*0042*/ 	.short	(.L_172 - .L_171)


	//   ....[0]....
	.align		4
.L_171:
        /*0044*/ 	.word	index@(vprintf)


	//----- nvinfo : EIATTR_MERCURY_ISA_VERSION
	.align		4
.L_172:
        /*0048*/ 	.byte	0x03, 0x5f
        /*004a*/ 	.short	0x0101


	//----- nvinfo : EIATTR_VRC_CTA_INIT_COUNT
	.align		4
        /*004c*/ 	.byte	0x02, 0x4a
	.zero		1
	.zero		1


	//----- nvinfo : EIATTR_SYSCALL_OFFSETS
	.align		4
        /*0050*/ 	.byte	0x04, 0x46
        /*0052*/ 	.short	(.L_174 - .L_173)


	//   ....[0]....
.L_173:
        /*0054*/ 	.word	0x00000180


	//   ....[1]....
        /*0058*/ 	.word	0x00000390


	//   ....[2]....
        /*005c*/ 	.word	0x00000440


	//----- nvinfo : EIATTR_EXIT_INSTR_OFFSETS
	.align		4
.L_174:
        /*0060*/ 	.byte	0x04, 0x1c
        /*0062*/ 	.short	(.L_176 - .L_175)


	//   ....[0]....
.L_175:
        /*0064*/ 	.word	0x00000190


	//   ....[1]....
        /*0068*/ 	.word	0x00000490


	//   ....[2]....
        /*006c*/ 	.word	0x00000760


	//----- nvinfo : EIATTR_CRS_STACK_SIZE
	.align		4
.L_176:
        /*0070*/ 	.byte	0x04, 0x1e
        /*0072*/ 	.short	(.L_178 - .L_177)
.L_177:
        /*0074*/ 	.word	0x00000000


	//----- nvinfo : EIATTR_CBANK_PARAM_SIZE
	.align		4
.L_178:
        /*0078*/ 	.byte	0x03, 0x19
        /*007a*/ 	.short	0x0018


	//----- nvinfo : EIATTR_PARAM_CBANK
	.align		4
        /*007c*/ 	.byte	0x04, 0x0a
        /*007e*/ 	.short	(.L_180 - .L_179)
	.align		4
.L_179:
        /*0080*/ 	.word	index@(.nv.constant0._Z19LayerErrorCalculateP8Vector2DS0_S0_)
        /*0084*/ 	.short	0x0380
        /*0086*/ 	.short	0x0018


	//----- nvinfo : EIATTR_SW_WAR
	.align		4
.L_180:
        /*0088*/ 	.byte	0x04, 0x36
        /*008a*/ 	.short	(.L_182 - .L_181)
.L_181:
        /*008c*/ 	.word	0x00000008
.L_182:


//--------------------- .nv.info._Z17AddandExponentialP8Vector2DS0_S0_ --------------------------
	.section	.nv.info._Z17AddandExponentialP8Vector2DS0_S0_,"",@"SHT_CUDA_INFO"
	.sectionflags	@""
	.align	4


	//----- nvinfo : EIATTR_CUDA_API_VERSION
	.align		4
        /*0000*/ 	.byte	0x04, 0x37
        /*0002*/ 	.short	(.L_184 - .L_183)
.L_183:
        /*0004*/ 	.word	0x00000082


	//----- nvinfo : EIATTR_KPARAM_INFO
	.align		4
.L_184:
        /*0008*/ 	.byte	0x04, 0x17
        /*000a*/ 	.short	(.L_186 - .L_185)
.L_185:
        /*000c*/ 	.word	0x00000000
        /*0010*/ 	.short	0x0002
        /*0012*/ 	.short	0x0010
        /*0014*/ 	.byte	0x00, 0xf5, 0x21, 0x00


	//----- nvinfo : EIATTR_KPARAM_INFO
	.align		4
.L_186:
        /*0018*/ 	.byte	0x04, 0x17
        /*001a*/ 	.short	(.L_188 - .L_187)
.L_187:
        /*001c*/ 	.word	0x00000000
        /*0020*/ 	.short	0x0001
        /*0022*/ 	.short	0x0008
        /*0024*/ 	.byte	0x00, 0xf5, 0x21, 0x00


	//----- nvinfo : EIATTR_KPARAM_INFO
	.align		4
.L_188:
        /*0028*/ 	.byte	0x04, 0x17
        /*002a*/ 	.short	(.L_190 - .L_189)
.L_189:
        /*002c*/ 	.word	0x00000000
        /*0030*/ 	.short	0x0000
        /*0032*/ 	.short	0x0000
        /*0034*/ 	.byte	0x00, 0xf5, 0x21, 0x00


	//----- nvinfo : EIATTR_SPARSE_MMA_MASK
	.align		4
.L_190:
        /*0038*/ 	.byte	0x03, 0x50
        /*003a*/ 	.short	0x0000


	//----- nvinfo : EIATTR_MAXREG_COUNT
	.align		4
        /*003c*/ 	.byte	0x03, 0x1b
        /*003e*/ 	.short	0x00ff


	//----- nvinfo : EIATTR_EXTERNS
	.align		4
        /*0040*/ 	.byte	0x04, 0x0f
        /*0042*/ 	.short	(.L_192 - .L_191)


	//   ....[0]....
	.align		4
.L_191:
        /*0044*/ 	.word	index@(vprintf)


	//----- nvinfo : EIATTR_MERCURY_ISA_VERSION
	.align		4
.L_192:
        /*0048*/ 	.byte	0x03, 0x5f
        /*004a*/ 	.short	0x0101


	//----- nvinfo : EIATTR_VRC_CTA_INIT_COUNT
	.align		4
        /*004c*/ 	.byte	0x02, 0x4a
	.zero		1
	.zero		1


	//----- nvinfo : EIATTR_SYSCALL_OFFSETS
	.align		4
        /*0050*/ 	.byte	0x04, 0x46
        /*0052*/ 	.short	(.L_194 - .L_193)


	//   ....[0]....
.L_193:
        /*0054*/ 	.word	0x00000180


	//   ....[1]....
        /*0058*/ 	.word	0x00000340


	//   ....[2]....
        /*005c*/ 	.word	0x000003f0


	//----- nvinfo : EIATTR_EXIT_INSTR_OFFSETS
	.align		4
.L_194:
        /*0060*/ 	.byte	0x04, 0x1c
        /*0062*/ 	.short	(.L_196 - .L_195)


	//   ....[0]....
.L_195:
        /*0064*/ 	.word	0x00000190


	//   ....[1]....
        /*0068*/ 	.word	0x00000430


	//   ....[2]....
        /*006c*/ 	.word	0x000005b0


	//----- nvinfo : EIATTR_CRS_STACK_SIZE
	.align		4
.L_196:
        /*0070*/ 	.byte	0x04, 0x1e
        /*0072*/ 	.short	(.L_198 - .L_197)
.L_197:
        /*0074*/ 	.word	0x00000000


	//----- nvinfo : EIATTR_CBANK_PARAM_SIZE
	.align		4
.L_198:
        /*0078*/ 	.byte	0x03, 0x19
        /*007a*/ 	.short	0x0018


	//----- nvinfo : EIATTR_PARAM_CBANK
	.align		4
        /*007c*/ 	.byte	0x04, 0x0a
        /*007e*/ 	.short	(.L_200 - .L_199)
	.align		4
.L_199:
        /*0080*/ 	.word	index@(.nv.constant0._Z17AddandExponentialP8Vector2DS0_S0_)
        /*0084*/ 	.short	0x0380
        /*0086*/ 	.short	0x0018


	//----- nvinfo : EIATTR_SW_WAR
	.align		4
.L_200:
        /*0088*/ 	.byte	0x04, 0x36
        /*008a*/ 	.short	(.L_202 - .L_201)
.L_201:
        /*008c*/ 	.word	0x00000008
.L_202:


//--------------------- .nv.info._Z13AddandSigmoidP8Vector2DS0_S0_ --------------------------
	.section	.nv.info._Z13AddandSigmoidP8Vector2DS0_S0_,"",@"SHT_CUDA_INFO"
	.sectionflags	@""
	.align	4


	//----- nvinfo : EIATTR_CUDA_API_VERSION
	.align		4
        /*0000*/ 	.byte	0x04, 0x37
        /*0002*/ 	.short	(.L_204 - .L_203)
.L_203:
        /*0004*/ 	.word	0x00000082


	//----- nvinfo : EIATTR_KPARAM_INFO
	.align		4
.L_204:
        /*0008*/ 	.byte	0x04, 0x17
        /*000a*/ 	.short	(.L_206 - .L_205)
.L_205:
        /*000c*/ 	.word	0x00000000
        /*0010*/ 	.short	0x0002
        /*0012*/ 	.short	0x0010
        /*0014*/ 	.byte	0x00, 0xf5, 0x21, 0x00


	//----- nvinfo : EIATTR_KPARAM_INFO
	.align		4
.L_206:
        /*0018*/ 	.byte	0x04, 0x17
        /*001a*/ 	.short	(.L_208 - .L_207)
.L_207:
        /*001c*/ 	.word	0x00000000
        /*0020*/ 	.short	0x0001
        /*0022*/ 	.short	0x0008
        /*0024*/ 	.byte	0x00, 0xf5, 0x21, 0x00


	//----- nvinfo : EIATTR_KPARAM_INFO
	.align		4
.L_208:
        /*0028*/ 	.byte	0x04, 0x17
        /*002a*/ 	.short	(.L_210 - .L_209)
.L_209:
        /*002c*/ 	.word	0x00000000
        /*0030*/ 	.short	0x0000
        /*0032*/ 	.short	0x0000
        /*0034*/ 	.byte	0x00, 0xf5, 0x21, 0x00


	//----- nvinfo : EIATTR_SPARSE_MMA_MASK
	.align		4
.L_210:
        /*0038*/ 	.byte	0x03, 0x50
        /*003a*/ 	.short	0x0000


	//----- nvinfo : EIATTR_MAXREG_COUNT
	.align		4
        /*003c*/ 	.byte	0x03, 0x1b
        /*003e*/ 	.short	0x00ff


	//----- nvinfo : EIATTR_EXTERNS
	.align		4
        /*0040*/ 	.byte	0x04, 0x0f
        /*0042*/ 	.short	(.L_212 - .L_211)


	//   ....[0]....
	.align		4
.L_211:
        /*0044*/ 	.word	index@(vprintf)


	//----- nvinfo : EIATTR_MERCURY_ISA_VERSION
	.align		4
.L_212:
        /*0048*/ 	.byte	0x03, 0x5f
        /*004a*/ 	.short	0x0101


	//----- nvinfo : EIATTR_VRC_CTA_INIT_COUNT
	.align		4
        /*004c*/ 	.byte	0x02, 0x4a
	.zero		1
	.zero		1


	//----- nvinfo : EIATTR_SYSCALL_OFFSETS
	.align		4
        /*0050*/ 	.byte	0x04, 0x46
        /*0052*/ 	.short	(.L_214 - .L_213)


	//   ....[0]....
.L_213:
        /*0054*/ 	.word	0x00000180


	//   ....[1]....
        /*0058*/ 	.word	0x00000390


	//   ....[2]....
        /*005c*/ 	.word	0x00000440


	//----- nvinfo : EIATTR_EXIT_INSTR_OFFSETS
	.align		4
.L_214:
        /*0060*/ 	.byte	0x04, 0x1c
        /*0062*/ 	.short	(.L_216 - .L_215)


	//   ....[0]....
.L_215:
        /*0064*/ 	.word	0x00000190


	//   ....[1]....
        /*0068*/ 	.word	0x00000490


	//   ....[2]....
        /*006c*/ 	.word	0x00000cc0


	//----- nvinfo : EIATTR_CRS_STACK_SIZE
	.align		4
.L_216:
        /*0070*/ 	.byte	0x04, 0x1e
        /*0072*/ 	.short	(.L_218 - .L_217)
.L_217:
        /*0074*/ 	.word	0x00000000


	//----- nvinfo : EIATTR_CBANK_PARAM_SIZE
	.align		4
.L_218:
        /*0078*/ 	.byte	0x03, 0x19
        /*007a*/ 	.short	0x0018


	//----- nvinfo : EIATTR_PARAM_CBANK
	.align		4
        /*007c*/ 	.byte	0x04, 0x0a
        /*007e*/ 	.short	(.L_220 - .L_219)
	.align		4
.L_219:
        /*0080*/ 	.word	index@(.nv.constant0._Z13AddandSigmoidP8Vector2DS0_S0_)
        /*0084*/ 	.short	0x0380
        /*0086*/ 	.short	0x0018


	//----- nvinfo : EIATTR_SW_WAR
	.align		4
.L_220:
        /*0088*/ 	.byte	0x04, 0x36
        /*008a*/ 	.short	(.L_222 - .L_221)
.L_221:
        /*008c*/ 	.word	0x00000008
.L_222:


//--------------------- .nv.info._Z10PointerSetP8Vector2DS0_ii --------------------------
	.section	.nv.info._Z10PointerSetP8Vector2DS0_ii,"",@"SHT_CUDA_INFO"
	.sectionflags	@""
	.align	4


	//----- nvinfo : EIATTR_CUDA_API_VERSION
	.align		4
        /*0000*/ 	.byte	0x04, 0x37
        /*0002*/ 	.short	(.L_224 - .L_223)
.L_223:
        /*0004*/ 	.word	0x00000082


	//----- nvinfo : EIATTR_KPARAM_INFO
	.align		4
.L_224:
        /*0008*/ 	.byte	0x04, 0x17
        /*000a*/ 	.short	(.L_226 - .L_225)
.L_225:
        /*000c*/ 	.word	0x00000000
        /*0010*/ 	.short	0x0003
        /*0012*/ 	.short	0x0014
        /*0014*/ 	.byte	0x00, 0xf0, 0x11, 0x00


	//----- nvinfo : EIATTR_KPARAM_INFO
	.align		4
.L_226:
        /*0018*/ 	.byte	0x04, 0x17
        /*001a*/ 	.short	(.L_228 - .L_227)
.L_227:
        /*001c*/ 	.word	0x00000000
        /*0020*/ 	.short	0x0002
        /*0022*/ 	.short	0x0010
        /*0024*/ 	.byte	0x00, 0xf0, 0x11, 0x00


	//----- nvinfo : EIATTR_KPARAM_INFO
	.align		4
.L_228:
        /*0028*/ 	.byte	0x04, 0x17
        /*002a*/ 	.short	(.L_230 - .L_229)
.L_229:
        /*002c*/ 	.word	0x00000000
        /*0030*/ 	.short	0x0001
        /*0032*/ 	.short	0x0008
        /*0034*/ 	.byte	0x00, 0xf5, 0x21, 0x00


	//----- nvinfo : EIATTR_KPARAM_INFO
	.align		4
.L_230:
        /*0038*/ 	.byte	0x04, 0x17
        /*003a*/ 	.short	(.L_232 - .L_231)
.L_231:
        /*003c*/ 	.word	0x00000000
        /*0040*/ 	.short	0x0000
        /*0042*/ 	.short	0x0000
        /*0044*/ 	.byte	0x00, 0xf5, 0x21, 0x00


	//----- nvinfo : EIATTR_SPARSE_MMA_MASK
	.align		4
.L_232:
        /*0048*/ 	.byte	0x03, 0x50
        /*004a*/ 	.short	0x0000


	//----- nvinfo : EIATTR_MAXREG_COUNT
	.align		4
        /*004c*/ 	.byte	0x03, 0x1b
        /*004e*/ 	.short	0x00ff


	//----- nvinfo : EIATTR_MERCURY_ISA_VERSION
	.align		4
        /*0050*/ 	.byte	0x03, 0x5f
        /*0052*/ 	.short	0x0101


	//----- nvinfo : EIATTR_VRC_CTA_INIT_COUNT
	.align		4
        /*0054*/ 	.byte	0x02, 0x4a
	.zero		1
	.zero		1


	//----- nvinfo : EIATTR_EXIT_INSTR_OFFSETS
	.align		4
        /*0058*/ 	.byte	0x04, 0x1c
        /*005a*/ 	.short	(.L_234 - .L_233)


	//   ....[0]....
.L_233:
        /*005c*/ 	.word	0x000000d0


	//----- nvinfo : EIATTR_CBANK_PARAM_SIZE
	.align		4
.L_234:
        /*0060*/ 	.byte	0x03, 0x19
        /*0062*/ 	.short	0x0018


	//----- nvinfo : EIATTR_PARAM_CBANK
	.align		4
        /*0064*/ 	.byte	0x04, 0x0a
        /*0066*/ 	.short	(.L_236 - .L_235)
	.align		4
.L_235:
        /*0068*/ 	.word	index@(.nv.constant0._Z10PointerSetP8Vector2DS0_ii)
        /*006c*/ 	.short	0x0380
        /*006e*/ 	.short	0x0018


	//----- nvinfo : EIATTR_SW_WAR
	.align		4
.L_236:
        /*0070*/ 	.byte	0x04, 0x36
        /*0072*/ 	.short	(.L_238 - .L_237)
.L_237:
        /*0074*/ 	.word	0x00000008
.L_238:


//--------------------- .nv.info._Z7SoftmaxP8Vector2DS0_ --------------------------
	.section	.nv.info._Z7SoftmaxP8Vector2DS0_,"",@"SHT_CUDA_INFO"
	.sectionflags	@""
	.align	4


	//----- nvinfo : EIATTR_CUDA_API_VERSION
	.align		4
        /*0000*/ 	.byte	0x04, 0x37
        /*0002*/ 	.short	(.L_240 - .L_239)
.L_239:
        /*0004*/ 	.word	0x00000082


	//----- nvinfo : EIATTR_KPARAM_INFO
	.align		4
.L_240:
        /*0008*/ 	.byte	0x04, 0x17
        /*000a*/ 	.short	(.L_242 - .L_241)
.L_241:
        /*000c*/ 	.word	0x00000000
        /*0010*/ 	.short	0x0001
        /*0012*/ 	.short	0x0008
        /*0014*/ 	.byte	0x00, 0xf5, 0x21, 0x00


	//----- nvinfo : EIATTR_KPARAM_INFO
	.align		4
.L_242:
        /*0018*/ 	.byte	0x04, 0x17
        /*001a*/ 	.short	(.L_244 - .L_243)
.L_243:
        /*001c*/ 	.word	0x00000000
        /*0020*/ 	.short	0x0000
        /*0022*/ 	.short	0x0000
        /*0024*/ 	.byte	0x00, 0xf5, 0x21, 0x00


	//----- nvinfo : EIATTR_SPARSE_MMA_MASK
	.align		4
.L_244:
        /*0028*/ 	.byte	0x03, 0x50
        /*002a*/ 	.short	0x0000


	//----- nvinfo : EIATTR_MAXREG_COUNT
	.align		4
        /*002c*/ 	.byte	0x03, 0x1b
        /*002e*/ 	.short	0x00ff


	//----- nvinfo : EIATTR_EXTERNS
	.align		4
        /*0030*/ 	.byte	0x04, 0x0f
        /*0032*/ 	.short	(.L_246 - .L_245)


	//   ....[0]....
	.align		4
.L_245:
        /*0034*/ 	.word	index@(vprintf)


	//----- nvinfo : EIATTR_MERCURY_ISA_VERSION
	.align		4
.L_246:
        /*0038*/ 	.byte	0x03, 0x5f
        /*003a*/ 	.short	0x0101


	//----- nvinfo : EIATTR_VRC_CTA_INIT_COUNT
	.align		4
        /*003c*/ 	.byte	0x02, 0x4a
	.zero		1
	.zero		1


	//----- nvinfo : EIATTR_SYSCALL_OFFSETS
	.align		4
        /*0040*/ 	.byte	0x04, 0x46
        /*0042*/ 	.short	(.L_248 - .L_247)


	//   ....[0]....
.L_247:
        /*0044*/ 	.word	0x000001e0


	//   ....[1]....
        /*0048*/ 	.word	0x000002c0


	//----- nvinfo : EIATTR_EXIT_INSTR_OFFSETS
	.align		4
.L_248:
        /*004c*/ 	.byte	0x04, 0x1c
        /*004e*/ 	.short	(.L_250 - .L_249)


	//   ....[0]....
.L_249:
        /*0050*/ 	.word	0x000002f0


	//   ....[1]....
        /*0054*/ 	.word	0x00000600


	//   ....[2]....
        /*0058*/ 	.word	0x00000bc0


	//   ....[3]....
        /*005c*/ 	.word	0x00000d40


	//----- nvinfo : EIATTR_CRS_STACK_SIZE
	.align		4
.L_250:
        /*0060*/ 	.byte	0x04, 0x1e
        /*0062*/ 	.short	(.L_252 - .L_251)
.L_251:
        /*0064*/ 	.word	0x00000000


	//----- nvinfo : EIATTR_CBANK_PARAM_SIZE
	.align		4
.L_252:
        /*0068*/ 	.byte	0x03, 0x19
        /*006a*/ 	.short	0x0010


	//----- nvinfo : EIATTR_PARAM_CBANK
	.align		4
        /*006c*/ 	.byte	0x04, 0x0a
        /*006e*/ 	.short	(.L_254 - .L_253)
	.align		4
.L_253:
        /*0070*/ 	.word	index@(.nv.constant0._Z7SoftmaxP8Vector2DS0_)
        /*0074*/ 	.short	0x0380
        /*0076*/ 	.short	0x0010


	//----- nvinfo : EIATTR_SW_WAR
	.align		4
.L_254:
        /*0078*/ 	.byte	0x04, 0x36
        /*007a*/ 	.short	(.L_256 - .L_255)
.L_255:
        /*007c*/ 	.word	0x00000008
.L_256:


//--------------------- .nv.info._Z8ArgMax2DP8Vector2D --------------------------
	.section	.nv.info._Z8ArgMax2DP8Vector2D,"",@"SHT_CUDA_INFO"
	.sectionflags	@""
	.align	4


	//----- nvinfo : EIATTR_CUDA_API_VERSION
	.align		4
        /*0000*/ 	.byte	0x04, 0x37
        /*0002*/ 	.short	(.L_258 - .L_257)
.L_257:
        /*0004*/ 	.word	0x00000082


	//----- nvinfo : EIATTR_KPARAM_INFO
	.align		4
.L_258:
        /*0008*/ 	.byte	0x04, 0x17
        /*000a*/ 	.short	(.L_260 - .L_259)
.L_259:
        /*000c*/ 	.word	0x00000000
        /*0010*/ 	.short	0x0000
        /*0012*/ 	.short	0x0000
        /*0014*/ 	.byte	0x00, 0xf5, 0x21, 0x00


	//----- nvinfo : EIATTR_SPARSE_MMA_MASK
	.align		4
.L_260:
        /*0018*/ 	.byte	0x03, 0x50
        /*001a*/ 	.short	0x0000


	//----- nvinfo : EIATTR_MAXREG_COUNT
	.align		4
        /*001c*/ 	.byte	0x03, 0x1b
        /*001e*/ 	.short	0x00ff


	//----- nvinfo : EIATTR_EXTERNS
	.align		4
        /*0020*/ 	.byte	0x04, 0x0f
        /*0022*/ 	.short	(.L_262 - .L_261)


	//   ....[0]....
	.align		4
.L_261:
        /*0024*/ 	.word	index@(vprintf)


	//----- nvinfo : EIATTR_MERCURY_ISA_VERSION
	.align		4
.L_262:
        /*0028*/ 	.byte	0x03, 0x5f
        /*002a*/ 	.short	0x0101


	//----- nvinfo : EIATTR_VRC_CTA_INIT_COUNT
	.align		4
        /*002c*/ 	.byte	0x02, 0x4a
	.zero		1
	.zero		1


	//----- nvinfo : EIATTR_SYSCALL_OFFSETS
	.align		4
        /*0030*/ 	.byte	0x04, 0x46
        /*0032*/ 	.short	(.L_264 - .L_263)


	//   ....[0]....
.L_263:
        /*0034*/ 	.word	0x000001e0


	//   ....[1]....
        /*0038*/ 	.word	0x000002c0


	//----- nvinfo : EIATTR_EXIT_INSTR_OFFSETS
	.align		4
.L_264:
        /*003c*/ 	.byte	0x04, 0x1c
        /*003e*/ 	.short	(.L_266 - .L_265)


	//   ....[0]....
.L_265:
        /*0040*/ 	.word	0x000002f0


	//   ....[1]....
        /*0044*/ 	.word	0x00000700


	//----- nvinfo : EIATTR_CRS_STACK_SIZE
	.align		4
.L_266:
        /*0048*/ 	.byte	0x04, 0x1e
        /*004a*/ 	.short	(.L_268 - .L_267)
.L_267:
        /*004c*/ 	.word	0x00000000


	//----- nvinfo : EIATTR_CBANK_PARAM_SIZE
	.align		4
.L_268:
        /*0050*/ 	.byte	0x03, 0x19
        /*0052*/ 	.short	0x0008


	//----- nvinfo : EIATTR_PARAM_CBANK
	.align		4
        /*0054*/ 	.byte	0x04, 0x0a
        /*0056*/ 	.short	(.L_270 - .L_269)
	.align		4
.L_269:
        /*0058*/ 	.word	index@(.nv.constant0._Z8ArgMax2DP8Vector2D)
        /*005c*/ 	.short	0x0380
        /*005e*/ 	.short	0x0008


	//----- nvinfo : EIATTR_SW_WAR
	.align		4
.L_270:
        /*0060*/ 	.byte	0x04, 0x36
        /*0062*/ 	.short	(.L_272 - .L_271)
.L_271:
        /*0064*/ 	.word	0x00000008
.L_272:


//--------------------- .nv.info._Z5Sum2DP8Vector2D --------------------------
	.section	.nv.info._Z5Sum2DP8Vector2D,"",@"SHT_CUDA_INFO"
	.sectionflags	@""
	.align	4


	//----- nvinfo : EIATTR_CUDA_API_VERSION
	.align		4
        /*0000*/ 	.byte	0x04, 0x37
        /*0002*/ 	.short	(.L_274 - .L_273)
.L_273:
        /*0004*/ 	.word	0x00000082


	//----- nvinfo : EIATTR_KPARAM_INFO
	.align		4
.L_274:
        /*0008*/ 	.byte	0x04, 0x17
        /*000a*/ 	.short	(.L_276 - .L_275)
.L_275:
        /*000c*/ 	.word	0x00000000
        /*0010*/ 	.short	0x0000
        /*0012*/ 	.short	0x0000
        /*0014*/ 	.byte	0x00, 0xf5, 0x21, 0x00


	//----- nvinfo : EIATTR_SPARSE_MMA_MASK
	.align		4
.L_276:
        /*0018*/ 	.byte	0x03, 0x50
        /*001a*/ 	.short	0x0000


	//----- nvinfo : EIATTR_MAXREG_COUNT
	.align		4
        /*001c*/ 	.byte	0x03, 0x1b
        /*001e*/ 	.short	0x00ff


	//----- nvinfo : EIATTR_MERCURY_ISA_VERSION
	.align		4
        /*0020*/ 	.byte	0x03, 0x5f
        /*0022*/ 	.short	0x0101


	//----- nvinfo : EIATTR_VRC_CTA_INIT_COUNT
	.align		4
        /*0024*/ 	.byte	0x02, 0x4a
	.zero		1
	.zero		1


	//----- nvinfo : EIATTR_EXIT_INSTR_OFFSETS
	.align		4
        /*0028*/ 	.byte	0x04, 0x1c
        /*002a*/ 	.short	(.L_278 - .L_277)


	//   ....[0]....
.L_277:
        /*002c*/ 	.word	0x000003e0


	//----- nvinfo : EIATTR_CBANK_PARAM_SIZE
	.align		4
.L_278:
        /*0030*/ 	.byte	0x03, 0x19
        /*0032*/ 	.short	0x0008


	//----- nvinfo : EIATTR_PARAM_CBANK
	.align		4
        /*0034*/ 	.byte	0x04, 0x0a
        /*0036*/ 	.short	(.L_280 - .L_279)
	.align		4
.L_279:
        /*0038*/ 	.word	index@(.nv.constant0._Z5Sum2DP8Vector2D)
        /*003c*/ 	.short	0x0380
        /*003e*/ 	.short	0x0008


	//----- nvinfo : EIATTR_SW_WAR
	.align		4
.L_280:
        /*0040*/ 	.byte	0x04, 0x36
        /*0042*/ 	.short	(.L_282 - .L_281)
.L_281:
        /*0044*/ 	.word	0x00000008
.L_282:


//--------------------- .nv.info._Z15DisplayVector2DP8Vector2D --------------------------
	.section	.nv.info._Z15DisplayVector2DP8Vector2D,"",@"SHT_CUDA_INFO"
	.sectionflags	@""
	.align	4


	//----- nvinfo : EIATTR_CUDA_API_VERSION
	.align		4
        /*0000*/ 	.byte	0x04, 0x37
        /*0002*/ 	.short	(.L_284 - .L_283)
.L_283:
        /*0004*/ 	.word	0x00000082


	//----- nvinfo : EIATTR_KPARAM_INFO
	.align		4
.L_284:
        /*0008*/ 	.byte	0x04, 0x17
        /*000a*/ 	.short	(.L_286 - .L_285)
.L_285:
        /*000c*/ 	.word	0x00000000
        /*0010*/ 	.short	0x0000
        /*0012*/ 	.short	0x0000
        /*0014*/ 	.byte	0x00, 0xf5, 0x21, 0x00


	//----- nvinfo : EIATTR_SPARSE_MMA_MASK
	.align		4
.L_286:
        /*0018*/ 	.byte	0x03, 0x50
        /*001a*/ 	.short	0x0000


	//----- nvinfo : EIATTR_MAXREG_COUNT
	.align		4
        /*001c*/ 	.byte	0x03, 0x1b
        /*001e*/ 	.short	0x00ff


	//----- nvinfo : EIATTR_EXTERNS
	.align		4
        /*0020*/ 	.byte	0x04, 0x0f
        /*0022*/ 	.short	(.L_288 - .L_287)


	//   ....[0]....
	.align		4
.L_287:
        /*0024*/ 	.word	index@(vprintf)


	//----- nvinfo : EIATTR_MERCURY_ISA_VERSION
	.align		4
.L_288:
        /*0028*/ 	.byte	0x03, 0x5f
        /*002a*/ 	.short	0x0101


	//----- nvinfo : EIATTR_VRC_CTA_INIT_COUNT
	.align		4
        /*002c*/ 	.byte	0x02, 0x4a
	.zero		1
	.zero		1


	//----- nvinfo : EIATTR_SYSCALL_OFFSETS
	.align		4
        /*0030*/ 	.byte	0x04, 0x46
        /*0032*/ 	.short	(.L_290 - .L_289)


	//   ....[0]....
.L_289:
        /*0034*/ 	.word	0x000000e0


	//   ....[1]....
        /*0038*/ 	.word	0x000001c0


	//   ....[2]....
        /*003c*/ 	.word	0x00000320


	//   ....[3]....
        /*0040*/ 	.word	0x00000480


	//   ....[4]....
        /*0044*/ 	.word	0x00000560


	//   ....[5]....
        /*0048*/ 	.word	0x00000610


	//----- nvinfo : EIATTR_EXIT_INSTR_OFFSETS
	.align		4
.L_290:
        /*004c*/ 	.byte	0x04, 0x1c
        /*004e*/ 	.short	(.L_292 - .L_291)


	//   ....[0]....
.L_291:
        /*0050*/ 	.word	0x00000620


	//----- nvinfo : EIATTR_CRS_STACK_SIZE
	.align		4
.L_292:
        /*0054*/ 	.byte	0x04, 0x1e
        /*0056*/ 	.short	(.L_294 - .L_293)
.L_293:
        /*0058*/ 	.word	0x00000000


	//----- nvinfo : EIATTR_CBANK_PARAM_SIZE
	.align		4
.L_294:
        /*005c*/ 	.byte	0x03, 0x19
        /*005e*/ 	.short	0x0008


	//----- nvinfo : EIATTR_PARAM_CBANK
	.align		4
        /*0060*/ 	.byte	0x04, 0x0a
        /*0062*/ 	.short	(.L_296 - .L_295)
	.align		4
.L_295:
        /*0064*/ 	.word	index@(.nv.constant0._Z15DisplayVector2DP8Vector2D)
        /*0068*/ 	.short	0x0380
        /*006a*/ 	.short	0x0008


	//----- nvinfo : EIATTR_SW_WAR
	.align		4
.L_296:
        /*006c*/ 	.byte	0x04, 0x36
        /*006e*/ 	.short	(.L_298 - .L_297)
.L_297:
        /*0070*/ 	.word	0x00000008
.L_298:


//--------------------- .nv.info._Z23TransposeVector2DSharedP8Vector2DS0_ --------------------------
	.section	.nv.info._Z23TransposeVector2DSharedP8Vector2DS0_,"",@"SHT_CUDA_INFO"
	.sectionflags	@""
	.align	4


	//----- nvinfo : EIATTR_CUDA_API_VERSION
	.align		4
        /*0000*/ 	.byte	0x04, 0x37
        /*0002*/ 	.short	(.L_300 - .L_299)
.L_299:
        /*0004*/ 	.word	0x00000082


	//----- nvinfo : EIATTR_KPARAM_INFO
	.align		4
.L_300:
        /*0008*/ 	.byte	0x04, 0x17
        /*000a*/ 	.short	(.L_302 - .L_301)
.L_301:
        /*000c*/ 	.word	0x00000000
        /*0010*/ 	.short	0x0001
        /*0012*/ 	.short	0x0008
        /*0014*/ 	.byte	0x00, 0xf5, 0x21, 0x00


	//----- nvinfo : EIATTR_KPARAM_INFO
	.align		4
.L_302:
        /*0018*/ 	.byte	0x04, 0x17
        /*001a*/ 	.short	(.L_304 - .L_303)
.L_303:
        /*001c*/ 	.word	0x00000000
        /*0020*/ 	.short	0x0000
        /*0022*/ 	.short	0x0000
        /*0024*/ 	.byte	0x00, 0xf5, 0x21, 0x00


	//----- nvinfo : EIATTR_SPARSE_MMA_MASK
	.align		4
.L_304:
        /*0028*/ 	.byte	0x03, 0x50
        /*002a*/ 	.short	0x0000


	//----- nvinfo : EIATTR_MAXREG_COUNT
	.align		4
        /*002c*/ 	.byte	0x03, 0x1b
        /*002e*/ 	.short	0x00ff


	//----- nvinfo : EIATTR_NUM_BARRIERS
	.align		4
        /*0030*/ 	.byte	0x02, 0x4c
        /*0032*/ 	.byte	0x01
	.zero		1


	//----- nvinfo : EIATTR_EXTERNS
	.align		4
        /*0034*/ 	.byte	0x04, 0x0f
        /*0036*/ 	.short	(.L_306 - .L_305)


	//   ....[0]....
	.align		4
.L_305:
        /*0038*/ 	.word	index@(vprintf)


	//----- nvinfo : EIATTR_MERCURY_ISA_VERSION
	.align		4
.L_306:
        /*003c*/ 	.byte	0x03, 0x5f
        /*003e*/ 	.short	0x0101


	//----- nvinfo : EIATTR_VRC_CTA_INIT_COUNT
	.align		4
        /*0040*/ 	.byte	0x02, 0x4a
	.zero		1
	.zero		1


	//----- nvinfo : EIATTR_SYSCALL_OFFSETS
	.align		4
        /*0044*/ 	.byte	0x04, 0x46
        /*0046*/ 	.short	(.L_308 - .L_307)


	//   ....[0]....
.L_307:
        /*0048*/ 	.word	0x00000450


	//   ....[1]....
        /*004c*/ 	.word	0x00000520


	//----- nvinfo : EIATTR_EXIT_INSTR_OFFSETS
	.align		4
.L_308:
        /*0050*/ 	.byte	0x04, 0x1c
        /*0052*/ 	.short	(.L_310 - .L_309)


	//   ....[0]....
.L_309:
        /*0054*/ 	.word	0x00000350


	//   ....[1]....
        /*0058*/ 	.word	0x000003d0


	//   ....[2]....
        /*005c*/ 	.word	0x00000530


	//----- nvinfo : EIATTR_CRS_STACK_SIZE
	.align		4
.L_310:
        /*0060*/ 	.byte	0x04, 0x1e
        /*0062*/ 	.short	(.L_312 - .L_311)
.L_311:
        /*0064*/ 	.word	0x00000000


	//----- nvinfo : EIATTR_CBANK_PARAM_SIZE
	.align		4
.L_312:
        /*0068*/ 	.byte	0x03, 0x19
        /*006a*/ 	.short	0x0010


	//----- nvinfo : EIATTR_PARAM_CBANK
	.align		4
        /*006c*/ 	.byte	0x04, 0x0a
        /*006e*/ 	.short	(.L_314 - .L_313)
	.align		4
.L_313:
        /*0070*/ 	.word	index@(.nv.constant0._Z23TransposeVector2DSharedP8Vector2DS0_)
        /*0074*/ 	.short	0x0380
        /*0076*/ 	.short	0x0010


	//----- nvinfo : EIATTR_SW_WAR
	.align		4
.L_314:
        /*0078*/ 	.byte	0x04, 0x36
        /*007a*/ 	.short	(.L_316 - .L_315)
.L_315:
        /*007c*/ 	.word	0x00000008
.L_316:


//--------------------- .nv.info._Z19MatrixProductSharedP8Vector2DS0_S0_ --------------------------
	.section	.nv.info._Z19MatrixProductSharedP8Vector2DS0_S0_,"",@"SHT_CUDA_INFO"
	.sectionflags	@""
	.align	4


	//----- nvinfo : EIATTR_CUDA_API_VERSION
	.align		4
        /*0000*/ 	.byte	0x04, 0x37
        /*0002*/ 	.short	(.L_318 - .L_317)
.L_317:
        /*0004*/ 	.word	0x00000082


	//----- nvinfo : EIATTR_KPARAM_INFO
	.align		4
.L_318:
        /*0008*/ 	.byte	0x04, 0x17
        /*000a*/ 	.short	(.L_320 - .L_319)
.L_319:
        /*000c*/ 	.word	0x00000000
        /*0010*/ 	.short	0x0002
        /*0012*/ 	.short	0x0010
        /*0014*/ 	.byte	0x00, 0xf5, 0x21, 0x00


	//----- nvinfo : EIATTR_KPARAM_INFO
	.align		4
.L_320:
        /*0018*/ 	.byte	0x04, 0x17
        /*001a*/ 	.short	(.L_322 - .L_321)
.L_321:
        /*001c*/ 	.word	0x00000000
        /*0020*/ 	.short	0x0001
        /*0022*/ 	.short	0x0008
        /*0024*/ 	.byte	0x00, 0xf5, 0x21, 0x00


	//----- nvinfo : EIATTR_KPARAM_INFO
	.align		4
.L_322:
        /*0028*/ 	.byte	0x04, 0x17
        /*002a*/ 	.short	(.L_324 - .L_323)
.L_323:
        /*002c*/ 	.word	0x00000000
        /*0030*/ 	.short	0x0000
        /*0032*/ 	.short	0x0000
        /*0034*/ 	.byte	0x00, 0xf5, 0x21, 0x00


	//----- nvinfo : EIATTR_SPARSE_MMA_MASK
	.align		4
.L_324:
        /*0038*/ 	.byte	0x03, 0x50
        /*003a*/ 	.short	0x0000


	//----- nvinfo : EIATTR_MAXREG_COUNT
	.align		4
        /*003c*/ 	.byte	0x03, 0x1b
        /*003e*/ 	.short	0x00ff


	//----- nvinfo : EIATTR_NUM_BARRIERS
	.align		4
        /*0040*/ 	.byte	0x02, 0x4c
        /*0042*/ 	.byte	0x01
	.zero		1


	//----- nvinfo : EIATTR_MERCURY_ISA_VERSION
	.align		4
        /*0044*/ 	.byte	0x03, 0x5f
        /*0046*/ 	.short	0x0101


	//----- nvinfo : EIATTR_VRC_CTA_INIT_COUNT
	.align		4
        /*0048*/ 	.byte	0x02, 0x4a
	.zero		1
	.zero		1


	//----- nvinfo : EIATTR_EXIT_INSTR_OFFSETS
	.align		4
        /*004c*/ 	.byte	0x04, 0x1c
        /*004e*/ 	.short	(.L_326 - .L_325)


	//   ....[0]....
.L_325:
        /*0050*/ 	.word	0x000004d0


	//   ....[1]....
        /*0054*/ 	.word	0x00000510


	//----- nvinfo : EIATTR_CBANK_PARAM_SIZE
	.align		4
.L_326:
        /*0058*/ 	.byte	0x03, 0x19
        /*005a*/ 	.short	0x0018


	//----- nvinfo : EIATTR_PARAM_CBANK
	.align		4
        /*005c*/ 	.byte	0x04, 0x0a
        /*005e*/ 	.short	(.L_328 - .L_327)
	.align		4
.L_327:
        /*0060*/ 	.word	index@(.nv.constant0._Z19MatrixProductSharedP8Vector2DS0_S0_)
        /*0064*/ 	.short	0x0380
        /*0066*/ 	.short	0x0018


	//----- nvinfo : EIATTR_SW_WAR
	.align		4
.L_328:
        /*0068*/ 	.byte	0x04, 0x36
        /*006a*/ 	.short	(.L_330 - .L_329)
.L_329:
        /*006c*/ 	.word	0x00000008
.L_330:


//--------------------- .nv.info._Z14MatrixSubtractP8Vector2DS0_S0_ --------------------------
	.section	.nv.info._Z14MatrixSubtractP8Vector2DS0_S0_,"",@"SHT_CUDA_INFO"
	.sectionflags	@""
	.align	4


	//----- nvinfo : EIATTR_CUDA_API_VERSION
	.align		4
        /*0000*/ 	.byte	0x04, 0x37
        /*0002*/ 	.short	(.L_332 - .L_331)
.L_331:
        /*0004*/ 	.word	0x00000082


	//----- nvinfo : EIATTR_KPARAM_INFO
	.align		4
.L_332:
        /*0008*/ 	.byte	0x04, 0x17
        /*000a*/ 	.short	(.L_334 - .L_333)
.L_333:
        /*000c*/ 	.word	0x00000000
        /*0010*/ 	.short	0x0002
        /*0012*/ 	.short	0x0010
        /*0014*/ 	.byte	0x00, 0xf5, 0x21, 0x00


	//----- nvinfo : EIATTR_KPARAM_INFO
	.align		4
.L_334:
        /*0018*/ 	.byte	0x04, 0x17
        /*001a*/ 	.short	(.L_336 - .L_335)
.L_335:
        /*001c*/ 	.word	0x00000000
        /*0020*/ 	.short	0x0001
        /*0022*/ 	.short	0x0008
        /*0024*/ 	.byte	0x00, 0xf5, 0x21, 0x00


	//----- nvinfo : EIATTR_KPARAM_INFO
	.align		4
.L_336:
        /*0028*/ 	.byte	0x04, 0x17
        /*002a*/ 	.short	(.L_338 - .L_337)
.L_337:
        /*002c*/ 	.word	0x00000000
        /*0030*/ 	.short	0x0000
        /*0032*/ 	.short	0x0000
        /*0034*/ 	.byte	0x00, 0xf5, 0x21, 0x00


	//----- nvinfo : EIATTR_SPARSE_MMA_MASK
	.align		4
.L_338:
        /*0038*/ 	.byte	0x03, 0x50
        /*003a*/ 	.short	0x0000


	//----- nvinfo : EIATTR_MAXREG_COUNT
	.align		4
        /*003c*/ 	.byte	0x03, 0x1b
        /*003e*/ 	.short	0x00ff


	//----- nvinfo : EIATTR_EXTERNS
	.align		4
        /*0040*/ 	.byte	0x04, 0x0f
        /*0042*/ 	.short	(.L_340 - .L_339)


	//   ....[0]....
	.align		4
.L_339:
        /*0044*/ 	.word	index@(vprintf)


	//----- nvinfo : EIATTR_MERCURY_ISA_VERSION
	.align		4
.L_340:
        /*0048*/ 	.byte	0x03, 0x5f
        /*004a*/ 	.short	0x0101


	//----- nvinfo : EIATTR_VRC_CTA_INIT_COUNT
	.align		4
        /*004c*/ 	.byte	0x02, 0x4a
	.zero		1
	.zero		1


	//----- nvinfo : EIATTR_SYSCALL_OFFSETS
	.align		4
        /*0050*/ 	.byte	0x04, 0x46
        /*0052*/ 	.short	(.L_342 - .L_341)


	//   ....[0]....
.L_341:
        /*0054*/ 	.word	0x00000180


	//   ....[1]....
        /*0058*/ 	.word	0x00000390


	//   ....[2]....
        /*005c*/ 	.word	0x00000440


	//----- nvinfo : EIATTR_EXIT_INSTR_OFFSETS
	.align		4
.L_342:
        /*0060*/ 	.byte	0x04, 0x1c
        /*0062*/ 	.short	(.L_344 - .L_343)


	//   ....[0]....
.L_343:
        /*0064*/ 	.word	0x00000190


	//   ....[1]....
        /*0068*/ 	.word	0x00000490


	//   ....[2]....
        /*006c*/ 	.word	0x000006e0


	//----- nvinfo : EIATTR_CRS_STACK_SIZE
	.align		4
.L_344:
        /*0070*/ 	.byte	0x04, 0x1e
        /*0072*/ 	.short	(.L_346 - .L_345)
.L_345:
        /*0074*/ 	.word	0x00000000


	//----- nvinfo : EIATTR_CBANK_PARAM_SIZE
	.align		4
.L_346:
        /*0078*/ 	.byte	0x03, 0x19
        /*007a*/ 	.short	0x0018


	//----- nvinfo : EIATTR_PARAM_CBANK
	.align		4
        /*007c*/ 	.byte	0x04, 0x0a
        /*007e*/ 	.short	(.L_348 - .L_347)
	.align		4
.L_347:
        /*0080*/ 	.word	index@(.nv.constant0._Z14MatrixSubtractP8Vector2DS0_S0_)
        /*0084*/ 	.short	0x0380
        /*0086*/ 	.short	0x0018


	//----- nvinfo : EIATTR_SW_WAR
	.align		4
.L_348:
        /*0088*/ 	.byte	0x04, 0x36
        /*008a*/ 	.short	(.L_350 - .L_349)
.L_349:
        /*008c*/ 	.word	0x00000008
.L_350:


//--------------------- .nv.callgraph             --------------------------
	.section	.nv.callgraph,"",@"SHT_CUDA_CALLGRAPH"
	.align	4
	.sectionentsize	8
	.align		4
        /*0000*/ 	.word	0x00000000
	.align		4
        /*0004*/ 	.word	0xffffffff
	.align		4
        /*0008*/ 	.word	index@(_Z25calculateCrossEntropyLossP8Vector2DS0_S0_)
	.align		4
        /*000c*/ 	.word	index@(vprintf)
	.align		4
        /*0010*/ 	.word	index@(_Z12Vector2DInfoP8Vector2D)
	.align		4
        /*0014*/ 	.word	index@(vprintf)
	.align		4
        /*0018*/ 	.word	index@(_Z17ApplyWeightChangeP8Vector2DfS0_)
	.align		4
        /*001c*/ 	.word	index@(vprintf)
	.align		4
        /*0020*/ 	.word	index@(_Z19LayerErrorCalculateP8Vector2DS0_S0_)
	.align		4
        /*0024*/ 	.word	index@(vprintf)
	.align		4
        /*0028*/ 	.word	index@(_Z17AddandExponentialP8Vector2DS0_S0_)
	.align		4
        /*002c*/ 	.word	index@(vprintf)
	.align		4
        /*0030*/ 	.word	index@(_Z13AddandSigmoidP8Vector2DS0_S0_)
	.align		4
        /*0034*/ 	.word	index@(vprintf)
	.align		4
        /*0038*/ 	.word	index@(_Z7SoftmaxP8Vector2DS0_)
	.align		4
        /*003c*/ 	.word	index@(vprintf)
	.align		4
        /*0040*/ 	.word	index@(_Z8ArgMax2DP8Vector2D)
	.align		4
        /*0044*/ 	.word	index@(vprintf)
	.align		4
        /*0048*/ 	.word	index@(_Z15DisplayVector2DP8Vector2D)
	.align		4
        /*004c*/ 	.word	index@(vprintf)
	.align		4
        /*0050*/ 	.word	index@(_Z23TransposeVector2DSharedP8Vector2DS0_)
	.align		4
        /*0054*/ 	.word	index@(vprintf)
	.align		4
        /*0058*/ 	.word	index@(_Z14MatrixSubtractP8Vector2DS0_S0_)
	.align		4
        /*005c*/ 	.word	index@(vprintf)
	.align		4
        /*0060*/ 	.word	0x00000000
	.align		4
        /*0064*/ 	.word	0xfffffffe
	.align		4
        /*0068*/ 	.word	0x00000000
	.align		4
        /*006c*/ 	.word	0xfffffffd
	.align		4
        /*0070*/ 	.word	0x00000000
	.align		4
        /*0074*/ 	.word	0xfffffffc


//--------------------- .nv.constant4             --------------------------
	.section	.nv.constant4,"a",@progbits
	.align	8
	.align		8
.nv.constant4:
        /*0000*/ 	.dword	vprintf
	.align		8
        /*0008*/ 	.dword	error_sum
	.align		8
        /*0010*/ 	.dword	arg_max_result
	.align		8
        /*0018*/ 	.dword	$str
	.align		8
        /*0020*/ 	.dword	$str$1
	.align		8
        /*0028*/ 	.dword	$str$2
	.align		8
        /*0030*/ 	.dword	$str$3
	.align		8
        /*0038*/ 	.dword	$str$4
	.align		8
        /*0040*/ 	.dword	$str$5
	.align		8
        /*0048*/ 	.dword	$str$6
	.align		8
        /*0050*/ 	.dword	$str$7
	.align		8
        /*0058*/ 	.dword	$str$8
	.align		8
        /*0060*/ 	.dword	$str$9
	.align		8
        /*0068*/ 	.dword	$str$10
	.align		8
        /*0070*/ 	.dword	$str$11
	.align		8
        /*0078*/ 	.dword	$str$12
	.align		8
        /*0080*/ 	.dword	$str$13
	.align		8
        /*0088*/ 	.dword	$str$14
	.align		8
        /*0090*/ 	.dword	$str$15
	.align		8
        /*0098*/ 	.dword	$str$16
	.align		8
        /*00a0*/ 	.dword	$str$17
	.align		8
        /*00a8*/ 	.dword	$str$18


//--------------------- .text._Z25calculateCrossEntropyLossP8Vector2DS0_S0_ --------------------------
	.section	.text._Z25calculateCrossEntropyLossP8Vector2DS0_S0_,"ax",@progbits
	.align	128
        .global         _Z25calculateCrossEntropyLossP8Vector2DS0_S0_
        .type           _Z25calculateCrossEntropyLossP8Vector2DS0_S0_,@function
        .size           _Z25calculateCrossEntropyLossP8Vector2DS0_S0_,(.L_x_137 - _Z25calculateCrossEntropyLossP8Vector2DS0_S0_)
        .other          _Z25calculateCrossEntropyLossP8Vector2DS0_S0_,@"STO_CUDA_ENTRY STV_DEFAULT"
_Z25calculateCrossEntropyLossP8Vector2DS0_S0_:
.text._Z25calculateCrossEntropyLossP8Vector2DS0_S0_:
[----:B------:R-:W0:Y:S08]  /*0000*/  LDC R1, c[0x0][0x37c] ;  /* 0x0000df00ff017b82 */ /* 0x000e300000000800 */
[----:B------:R-:W1:Y:S01]  /*0010*/  LDC.64 R4, c[0x0][0x390] ;  /* 0x0000e400ff047b82 */ /* 0x000e620000000a00 */
[----:B------:R-:W1:Y:S01]  /*0020*/  LDCU.64 UR36, c[0x0][0x358] ;  /* 0x00006b00ff2477ac */ /* 0x000e620008000a00 */
[----:B0-----:R-:W-:-:S06]  /*0030*/  IADD3 R1, PT, PT, R1, -0x10, RZ ;  /* 0xfffffff001017810 */ /* 0x001fcc0007ffe0ff */
[----:B------:R-:W0:Y:S01]  /*0040*/  LDC.64 R2, c[0x0][0x388] ;  /* 0x0000e200ff027b82 */ /* 0x000e220000000a00 */
[----:B-1----:R-:W2:Y:S04]  /*0050*/  LDG.E.CONSTANT R7, desc[UR36][R4.64+0xc] ;  /* 0x00000c2404077981 */ /* 0x002ea8000c1e9900 */
[----:B0-----:R-:W2:Y:S01]  /*0060*/  LDG.E.CONSTANT R16, desc[UR36][R2.64+0xc] ;  /* 0x00000c2402107981 */ /* 0x001ea2000c1e9900 */
[----:B------:R-:W0:Y:S01]  /*0070*/  LDCU UR4, c[0x0][0x2f8] ;  /* 0x00005f00ff0477ac */ /* 0x000e220008000800 */
[----:B------:R-:W1:Y:S01]  /*0080*/  LDCU UR5, c[0x0][0x2fc] ;  /* 0x00005f80ff0577ac */ /* 0x000e620008000800 */
[----:B0-----:R-:W-:-:S04]  /*0090*/  IADD3 R23, P1, PT, R1, UR4, RZ ;  /* 0x0000000401177c10 */ /* 0x001fc8000ff3e0ff */
[----:B-1----:R-:W-:Y:S02]  /*00a0*/  IADD3.X R22, PT, PT, RZ, UR5, RZ, P1, !PT ;  /* 0x00000005ff167c10 */ /* 0x002fe40008ffe4ff */
[----:B--2---:R-:W-:-:S13]  /*00b0*/  ISETP.NE.AND P0, PT, R16, R7, PT ;  /* 0x000000071000720c */ /* 0x004fda0003f05270 */
[----:B------:R-:W-:Y:S05]  /*00c0*/  @P0 BRA `(.L_x_0) ;  /* 0x0000000000100947 */ /* 0x000fea0003800000 */
[----:B------:R-:W2:Y:S04]  /*00d0*/  LDG.E.CONSTANT R4, desc[UR36][R4.64+0x8] ;  /* 0x0000082404047981 */ /* 0x000ea8000c1e9900 */
[----:B------:R-:W2:Y:S02]  /*00e0*/  LDG.E.CONSTANT R17, desc[UR36][R2.64+0x8] ;  /* 0x0000082402117981 */ /* 0x000ea4000c1e9900 */
[----:B--2---:R-:W-:-:S13]  /*00f0*/  ISETP.NE.AND P0, PT, R17, R4, PT ;  /* 0x000000041100720c */ /* 0x004fda0003f05270 */
[----:B------:R-:W-:Y:S05]  /*0100*/  @!P0 BRA `(.L_x_1) ;  /* 0x0000000000248947 */ /* 0x000fea0003800000 */
.L_x_0:
[----:B------:R-:W-:Y:S01]  /*0110*/  MOV R0, 0x0 ;  /* 0x0000000000007802 */ /* 0x000fe20000000f00 */
[----:B------:R-:W0:Y:S01]  /*0120*/  LDCU.64 UR4, c[0x4][0x88] ;  /* 0x01001100ff0477ac */ /* 0x000e220008000a00 */
[----:B------:R-:W-:Y:S02]  /*0130*/  CS2R R6, SRZ ;  /* 0x0000000000067805 */ /* 0x000fe4000001ff00 */
[----:B------:R1:W2:Y:S01]  /*0140*/  LDC.64 R2, c[0x4][R0] ;  /* 0x0100000000027b82 */ /* 0x0002a20000000a00 */
[----:B0-----:R-:W-:Y:S02]  /*0150*/  MOV R4, UR4 ;  /* 0x0000000400047c02 */ /* 0x001fe40008000f00 */
[----:B-1----:R-:W-:-:S07]  /*0160*/  MOV R5, UR5 ;  /* 0x0000000500057c02 */ /* 0x002fce0008000f00 */
[----:B------:R-:W-:-:S07]  /*0170*/  LEPC R20, `(.L_x_2) ;  /* 0x000000001014794e */ /* 0x000fce0000000000 */
[----:B--2---:R-:W-:Y:S05]  /*0180*/  CALL.ABS.NOINC R2 ;  /* 0x0000000002007343 */ /* 0x004fea0003c00000 */
.L_x_2:
[----:B------:R-:W-:Y:S05]  /*0190*/  EXIT ;  /* 0x000000000000794d */ /* 0x000fea0003800000 */
.L_x_1:
[----:B------:R-:W0:Y:S01]  /*01a0*/  S2R R25, SR_TID.X ;  /* 0x0000000000197919 */ /* 0x000e220000002100 */
[----:B------:R-:W1:Y:S01]  /*01b0*/  S2UR UR4, SR_CTAID.X ;  /* 0x00000000000479c3 */ /* 0x000e620000002500 */
[----:B------:R-:W-:Y:S01]  /*01c0*/  BSSY.RECONVERGENT B6, `(.L_x_3) ;  /* 0x0000029000067945 */ /* 0x000fe20003800200 */
[----:B------:R-:W2:Y:S06]  /*01d0*/  S2R R2, SR_TID.Y ;  /* 0x0000000000027919 */ /* 0x000eac0000002200 */
[----:B------:R-:W1:Y:S08]  /*01e0*/  LDC R26, c[0x0][0x360] ;  /* 0x0000d800ff1a7b82 */ /* 0x000e700000000800 */
[----:B------:R-:W2:Y:S08]  /*01f0*/  S2UR UR5, SR_CTAID.Y ;  /* 0x00000000000579c3 */ /* 0x000eb00000002600 */
[----:B------:R-:W2:Y:S01]  /*0200*/  LDC R19, c[0x0][0x364] ;  /* 0x0000d900ff137b82 */ /* 0x000ea20000000800 */
[----:B-1----:R-:W-:-:S05]  /*0210*/  IMAD R0, R26, UR4, RZ ;  /* 0x000000041a007c24 */ /* 0x002fca000f8e02ff */
[----:B0-----:R-:W-:Y:S01]  /*0220*/  LEA R25, R0, R25, 0x2 ;  /* 0x0000001900197211 */ /* 0x001fe200078e10ff */
[----:B--2---:R-:W-:-:S04]  /*0230*/  IMAD R0, R19, UR5, R2 ;  /* 0x0000000513007c24 */ /* 0x004fc8000f8e0202 */
[----:B------:R-:W-:-:S05]  /*0240*/  IMAD R25, R16, R0, R25 ;  /* 0x0000000010197224 */ /* 0x000fca00078e0219 */
[----:B------:R-:W-:-:S13]  /*0250*/  ISETP.NE.AND P0, PT, R25, RZ, PT ;  /* 0x000000ff1900720c */ /* 0x000fda0003f05270 */
[----:B------:R-:W-:Y:S05]  /*0260*/  @P0 BRA `(.L_x_4) ;  /* 0x0000000000780947 */ /* 0x000fea0003800000 */
[----:B------:R-:W0:Y:S02]  /*0270*/  LDCU UR4, c[0x0][0x374] ;  /* 0x00006e80ff0477ac */ /* 0x000e240008000800 */
[----:B0-----:R-:W-:-:S05]  /*0280*/  IMAD R19, R19, UR4, RZ ;  /* 0x0000000413137c24 */ /* 0x001fca000f8e02ff */
[----:B------:R-:W-:-:S13]  /*0290*/  ISETP.GE.U32.AND P0, PT, R19, R17, PT ;  /* 0x000000111300720c */ /* 0x000fda0003f06070 */
[----:B------:R-:W-:Y:S05]  /*02a0*/  @!P0 BRA `(.L_x_5) ;  /* 0x00000000001c8947 */ /* 0x000fea0003800000 */
[----:B------:R-:W0:Y:S01]  /*02b0*/  LDCU UR4, c[0x0][0x370] ;  /* 0x00006e00ff0477ac */ /* 0x000e220008000800 */
[----:B------:R-:W-:-:S04]  /*02c0*/  SHF.R.S32.HI R3, RZ, 0x1f, R16 ;  /* 0x0000001fff037819 */ /* 0x000fc80000011410 */
[----:B------:R-:W-:-:S04]  /*02d0*/  LEA.HI R3, R3, R16, RZ, 0x2 ;  /* 0x0000001003037211 */ /* 0x000fc800078f10ff */
[----:B------:R-:W-:Y:S01]  /*02e0*/  SHF.R.S32.HI R3, RZ, 0x2, R3 ;  /* 0x00000002ff037819 */ /* 0x000fe20000011403 */
[----:B0-----:R-:W-:-:S05]  /*02f0*/  IMAD R0, R26, UR4, RZ ;  /* 0x000000041a007c24 */ /* 0x001fca000f8e02ff */
[----:B------:R-:W-:-:S13]  /*0300*/  ISETP.GE.U32.AND P0, PT, R0, R3, PT ;  /* 0x000000030000720c */ /* 0x000fda0003f06070 */
[----:B------:R-:W-:Y:S05]  /*0310*/  @P0 BRA `(.L_x_4) ;  /* 0x00000000004c0947 */ /* 0x000fea0003800000 */
.L_x_5:
        /* <DEDUP_REMOVED lines=8> */
.L_x_6:
[----:B------:R-:W0:Y:S01]  /*03a0*/  LDCU UR4, c[0x0][0x370] ;  /* 0x00006e00ff0477ac */ /* 0x000e220008000800 */
[----:B------:R1:W2:Y:S01]  /*03b0*/  LDC.64 R2, c[0x4][R24] ;  /* 0x0100000018027b82 */ /* 0x0002a20000000a00 */
[----:B------:R-:W-:Y:S02]  /*03c0*/  MOV R6, R23 ;  /* 0x0000001700067202 */ /* 0x000fe40000000f00 */
[----:B------:R-:W-:Y:S01]  /*03d0*/  MOV R7, R22 ;  /* 0x0000001600077202 */ /* 0x000fe20000000f00 */
[----:B0-----:R-:W-:Y:S01]  /*03e0*/  IMAD R18, R26, UR4, RZ ;  /* 0x000000041a127c24 */ /* 0x001fe2000f8e02ff */
[----:B------:R-:W0:Y:S04]  /*03f0*/  LDCU.64 UR4, c[0x4][0x28] ;  /* 0x01000500ff0477ac */ /* 0x000e280008000a00 */
[----:B------:R1:W-:Y:S01]  /*0400*/  STL.128 [R1], R16 ;  /* 0x0000001001007387 */ /* 0x0003e20000100c00 */
[----:B0-----:R-:W-:-:S02]  /*0410*/  MOV R4, UR4 ;  /* 0x0000000400047c02 */ /* 0x001fc40008000f00 */
[----:B-1----:R-:W-:-:S07]  /*0420*/  MOV R5, UR5 ;  /* 0x0000000500057c02 */ /* 0x002fce0008000f00 */
[----:B------:R-:W-:-:S07]  /*0430*/  LEPC R20, `(.L_x_4) ;  /* 0x000000001014794e */ /* 0x000fce0000000000 */
[----:B--2---:R-:W-:Y:S05]  /*0440*/  CALL.ABS.NOINC R2 ;  /* 0x0000000002007343 */ /* 0x004fea0003c00000 */
.L_x_4:
[----:B------:R-:W-:Y:S05]  /*0450*/  BSYNC.RECONVERGENT B6 ;  /* 0x0000000000067941 */ /* 0x000fea0003800200 */
.L_x_3:
[----:B------:R-:W-:Y:S02]  /*0460*/  IMAD R16, R16, R17, RZ ;  /* 0x0000001110107224 */ /* 0x000fe400078e02ff */
[----:B------:R-:W-:-:S05]  /*0470*/  IMAD R9, R26, 0x3, R25 ;  /* 0x000000031a097824 */ /* 0x000fca00078e0219 */
[----:B------:R-:W-:-:S13]  /*0480*/  ISETP.GE.U32.AND P0, PT, R9, R16, PT ;  /* 0x000000100900720c */ /* 0x000fda0003f06070 */
[----:B------:R-:W-:Y:S05]  /*0490*/  @P0 EXIT ;  /* 0x000000000000094d */ /* 0x000fea0003800000 */
[----:B------:R-:W0:Y:S02]  /*04a0*/  LDC.64 R6, c[0x0][0x390] ;  /* 0x0000e400ff067b82 */ /* 0x000e240000000a00 */
[----:B0-----:R-:W2:Y:S06]  /*04b0*/  LDG.E.64.CONSTANT R6, desc[UR36][R6.64] ;  /* 0x0000002406067981 */ /* 0x001eac000c1e9b00 */
[----:B------:R-:W0:Y:S02]  /*04c0*/  LDC.64 R4, c[0x0][0x388] ;  /* 0x0000e200ff047b82 */ /* 0x000e240000000a00 */
[----:B0-----:R-:W3:Y:S06]  /*04d0*/  LDG.E.64.CONSTANT R4, desc[UR36][R4.64] ;  /* 0x0000002404047981 */ /* 0x001eec000c1e9b00 */
[----:B------:R-:W0:Y:S02]  /*04e0*/  LDC.64 R2, c[0x0][0x380] ;  /* 0x0000e000ff027b82 */ /* 0x000e240000000a00 */
[----:B0-----:R-:W4:Y:S01]  /*04f0*/  LDG.E.64.CONSTANT R2, desc[UR36][R2.64] ;  /* 0x0000002402027981 */ /* 0x001f22000c1e9b00 */
[----:B--2---:R-:W-:-:S05]  /*0500*/  IMAD.WIDE R14, R25, 0x4, R6 ;  /* 0x00000004190e7825 */ /* 0x004fca00078e0206 */
[----:B------:R-:W2:Y:S01]  /*0510*/  LD.E R11, desc[UR36][R14.64] ;  /* 0x000000240e0b7980 */ /* 0x000ea2000c101900 */
[----:B---3--:R-:W-:-:S05]  /*0520*/  IMAD.WIDE R12, R25, 0x4, R4 ;  /* 0x00000004190c7825 */ /* 0x008fca00078e0204 */
[----:B------:R0:W3:Y:S01]  /*0530*/  LD.E R10, desc[UR36][R12.64] ;  /* 0x000000240c0a7980 */ /* 0x0000e2000c101900 */
[----:B--2---:R-:W-:-:S13]  /*0540*/  FSETP.GEU.AND P0, PT, R11, 1.175494350822287508e-38, PT ;  /* 0x008000000b00780b */ /* 0x004fda0003f0e000 */
[----:B------:R-:W-:-:S05]  /*0550*/  @!P0 FMUL R11, R11, 8388608 ;  /* 0x4b0000000b0b8820 */ /* 0x000fca0000400000 */
[----:B------:R-:W-:-:S04]  /*0560*/  IADD3 R0, PT, PT, R11, -0x3f2aaaab, RZ ;  /* 0xc0d555550b007810 */ /* 0x000fc80007ffe0ff */
[----:B------:R-:W-:Y:S01]  /*0570*/  LOP3.LUT R16, R0, 0xff800000, RZ, 0xc0, !PT ;  /* 0xff80000000107812 */ /* 0x000fe200078ec0ff */
[----:B------:R-:W-:-:S03]  /*0580*/  HFMA2 R0, -RZ, RZ, 1.5048828125, 33.21875 ;  /* 0x3e055027ff007431 */ /* 0x000fc600000001ff */
[----:B------:R-:W-:-:S05]  /*0590*/  IADD3 R8, PT, PT, R11, -R16, RZ ;  /* 0x800000100b087210 */ /* 0x000fca0007ffe0ff */
[----:B------:R-:W-:-:S04]  /*05a0*/  FADD R15, R8, -1 ;  /* 0xbf800000080f7421 */ /* 0x000fc80000000000 */
[----:B------:R-:W-:-:S04]  /*05b0*/  FFMA R8, R15, -R0, 0.14084610342979431152 ;  /* 0x3e1039f60f087423 */ /* 0x000fc80000000800 */
[----:B------:R-:W-:-:S04]  /*05c0*/  FFMA R8, R15, R8, -0.12148627638816833496 ;  /* 0xbdf8cdcc0f087423 */ /* 0x000fc80000000008 */
[----:B------:R-:W-:-:S04]  /*05d0*/  FFMA R8, R15, R8, 0.13980610668659210205 ;  /* 0x3e0f29550f087423 */ /* 0x000fc80000000008 */
[----:B------:R-:W-:-:S04]  /*05e0*/  FFMA R8, R15, R8, -0.16684235632419586182 ;  /* 0xbe2ad8b90f087423 */ /* 0x000fc80000000008 */
[----:B------:R-:W-:-:S04]  /*05f0*/  FFMA R8, R15, R8, 0.20012299716472625732 ;  /* 0x3e4ced0b0f087423 */ /* 0x000fc80000000008 */
[----:B------:R-:W-:-:S04]  /*0600*/  FFMA R8, R15, R8, -0.24999669194221496582 ;  /* 0xbe7fff220f087423 */ /* 0x000fc80000000008 */
[----:B------:R-:W-:-:S04]  /*0610*/  FFMA R8, R15, R8, 0.33333182334899902344 ;  /* 0x3eaaaa780f087423 */ /* 0x000fc80000000008 */
[----:B0-----:R-:W-:Y:S01]  /*0620*/  FFMA R12, R15, R8, -0.5 ;  /* 0xbf0000000f0c7423 */ /* 0x001fe20000000008 */
[----:B------:R-:W-:Y:S02]  /*0630*/  FSEL R8, RZ, -23, P0 ;  /* 0xc1b80000ff087808 */ /* 0x000fe40000000000 */
[----:B------:R-:W-:Y:S02]  /*0640*/  ISETP.GT.U32.AND P0, PT, R11, 0x7f7fffff, PT ;  /* 0x7f7fffff0b00780c */ /* 0x000fe40003f04070 */
[----:B------:R-:W-:Y:S01]  /*0650*/  I2FP.F32.S32 R13, R16 ;  /* 0x00000010000d7245 */ /* 0x000fe20000201400 */
[----:B------:R-:W-:-:S04]  /*0660*/  FMUL R12, R15, R12 ;  /* 0x0000000c0f0c7220 */ /* 0x000fc80000400000 */
[----:B------:R-:W-:Y:S01]  /*0670*/  FFMA R13, R13, 1.1920928955078125e-07, R8 ;  /* 0x340000000d0d7823 */ /* 0x000fe20000000008 */
[----:B------:R-:W-:Y:S01]  /*0680*/  FFMA R12, R15, R12, R15 ;  /* 0x0000000c0f0c7223 */ /* 0x000fe2000000000f */
[----:B------:R-:W-:-:S03]  /*0690*/  MOV R8, 0x7f800000 ;  /* 0x7f80000000087802 */ /* 0x000fc60000000f00 */
[----:B------:R-:W-:Y:S02]  /*06a0*/  FFMA R12, R13, 0.69314718246459960938, R12 ;  /* 0x3f3172180d0c7823 */ /* 0x000fe4000000000c */
[C---:B------:R-:W-:Y:S01]  /*06b0*/  @P0 FFMA R12, R11.reuse, R8, +INF ;  /* 0x7f8000000b0c0423 */ /* 0x040fe20000000008 */
[----:B------:R-:W-:Y:S01]  /*06c0*/  FSETP.NEU.AND P0, PT, R11, RZ, PT ;  /* 0x000000ff0b00720b */ /* 0x000fe20003f0d000 */
[----:B------:R-:W-:-:S03]  /*06d0*/  IMAD R11, R26, -0x2, R9 ;  /* 0xfffffffe1a0b7824 */ /* 0x000fc600078e0209 */
[----:B------:R-:W-:Y:S01]  /*06e0*/  FSEL R13, R12, -INF , P0 ;  /* 0xff8000000c0d7808 */ /* 0x000fe20000000000 */
[----:B----4-:R-:W-:-:S04]  /*06f0*/  IMAD.WIDE R14, R25, 0x4, R2 ;  /* 0x00000004190e7825 */ /* 0x010fc800078e0202 */
[----:B---3--:R-:W-:Y:S01]  /*0700*/  FMUL R21, R10, R13 ;  /* 0x0000000d0a157220 */ /* 0x008fe20000400000 */
[----:B------:R-:W-:-:S04]  /*0710*/  IMAD.WIDE.U32 R18, R11, 0x4, R6 ;  /* 0x000000040b127825 */ /* 0x000fc800078e0006 */
[----:B------:R0:W-:Y:S04]  /*0720*/  ST.E desc[UR36][R14.64], R21 ;  /* 0x000000150e007985 */ /* 0x0001e8000c101924 */
[----:B------:R-:W2:Y:S01]  /*0730*/  LD.E R13, desc[UR36][R18.64] ;  /* 0x00000024120d7980 */ /* 0x000ea2000c101900 */
[----:B------:R-:W-:-:S05]  /*0740*/  IMAD.WIDE.U32 R16, R11, 0x4, R4 ;  /* 0x000000040b107825 */ /* 0x000fca00078e0004 */
[----:B------:R1:W3:Y:S01]  /*0750*/  LD.E R10, desc[UR36][R16.64] ;  /* 0x00000024100a7980 */ /* 0x0002e2000c101900 */
[----:B--2---:R-:W-:-:S13]  /*0760*/  FSETP.GEU.AND P0, PT, R13, 1.175494350822287508e-38, PT ;  /* 0x008000000d00780b */ /* 0x004fda0003f0e000 */
[----:B------:R-:W-:-:S05]  /*0770*/  @!P0 FMUL R13, R13, 8388608 ;  /* 0x4b0000000d0d8820 */ /* 0x000fca0000400000 */
[----:B------:R-:W-:-:S04]  /*0780*/  IADD3 R12, PT, PT, R13, -0x3f2aaaab, RZ ;  /* 0xc0d555550d0c7810 */ /* 0x000fc80007ffe0ff */
[----:B------:R-:W-:-:S04]  /*0790*/  LOP3.LUT R20, R12, 0xff800000, RZ, 0xc0, !PT ;  /* 0xff8000000c147812 */ /* 0x000fc800078ec0ff */
        /* <DEDUP_REMOVED lines=11> */
[----:B------:R-:W-:Y:S01]  /*0850*/  ISETP.GT.U32.AND P0, PT, R13, 0x7f7fffff, PT ;  /* 0x7f7fffff0d00780c */ /* 0x000fe20003f04070 */
[----:B------:R-:W-:Y:S01]  /*0860*/  FMUL R14, R23, R14 ;  /* 0x0000000e170e7220 */ /* 0x000fe20000400000 */
[----:B------:R-:W-:-:S03]  /*0870*/  I2FP.F32.S32 R15, R20 ;  /* 0x00000014000f7245 */ /* 0x000fc60000201400 */
[----:B------:R-:W-:Y:S02]  /*0880*/  FFMA R23, R23, R14, R23 ;  /* 0x0000000e17177223 */ /* 0x000fe40000000017 */
[----:B------:R-:W-:-:S04]  /*0890*/  FFMA R12, R15, 1.1920928955078125e-07, R12 ;  /* 0x340000000f0c7823 */ /* 0x000fc8000000000c */
[----:B------:R-:W-:Y:S02]  /*08a0*/  FFMA R12, R12, 0.69314718246459960938, R23 ;  /* 0x3f3172180c0c7823 */ /* 0x000fe40000000017 */
[C---:B------:R-:W-:Y:S01]  /*08b0*/  @P0 FFMA R12, R13.reuse, R8, +INF ;  /* 0x7f8000000d0c0423 */ /* 0x040fe20000000008 */
[----:B------:R-:W-:Y:S02]  /*08c0*/  FSETP.NEU.AND P0, PT, R13, RZ, PT ;  /* 0x000000ff0d00720b */ /* 0x000fe40003f0d000 */
[C---:B------:R-:W-:Y:S02]  /*08d0*/  IADD3 R13, PT, PT, R11.reuse, R26, RZ ;  /* 0x0000001a0b0d7210 */ /* 0x040fe40007ffe0ff */
[----:B-1----:R-:W-:Y:S01]  /*08e0*/  FSEL R17, R12, -INF , P0 ;  /* 0xff8000000c117808 */ /* 0x002fe20000000000 */
[----:B------:R-:W-:-:S04]  /*08f0*/  IMAD.WIDE.U32 R14, R11, 0x4, R2 ;  /* 0x000000040b0e7825 */ /* 0x000fc800078e0002 */
[----:B---3--:R-:W-:Y:S01]  /*0900*/  FMUL R21, R10, R17 ;  /* 0x000000110a157220 */ /* 0x008fe20000400000 */
[----:B------:R-:W-:-:S04]  /*0910*/  IMAD.WIDE.U32 R18, R13, 0x4, R6 ;  /* 0x000000040d127825 */ /* 0x000fc800078e0006 */
[----:B------:R0:W-:Y:S04]  /*0920*/  ST.E desc[UR36][R14.64], R21 ;  /* 0x000000150e007985 */ /* 0x0001e8000c101924 */
[----:B------:R-:W2:Y:S01]  /*0930*/  LD.E R11, desc[UR36][R18.64] ;  /* 0x00000024120b7980 */ /* 0x000ea2000c101900 */
[----:B------:R-:W-:-:S05]  /*0940*/  IMAD.WIDE.U32 R16, R13, 0x4, R4 ;  /* 0x000000040d107825 */ /* 0x000fca00078e0004 */
[----:B------:R-:W3:Y:S01]  /*0950*/  LD.E R10, desc[UR36][R16.64] ;  /* 0x00000024100a7980 */ /* 0x000ee2000c101900 */
[----:B------:R-:W-:-:S04]  /*0960*/  IMAD.WIDE.U32 R6, R9, 0x4, R6 ;  /* 0x0000000409067825 */ /* 0x000fc800078e0006 */
[----:B------:R-:W-:Y:S01]  /*0970*/  IMAD.WIDE.U32 R4, R9, 0x4, R4 ;  /* 0x0000000409047825 */ /* 0x000fe200078e0004 */
        /* <DEDUP_REMOVED lines=22> */
[----:B------:R-:W-:-:S04]  /*0ae0*/  FSETP.NEU.AND P0, PT, R11, RZ, PT ;  /* 0x000000ff0b00720b */ /* 0x000fc80003f0d000 */
[----:B------:R-:W-:Y:S01]  /*0af0*/  FSEL R11, R12, -INF , P0 ;  /* 0xff8000000c0b7808 */ /* 0x000fe20000000000 */
[----:B------:R-:W-:-:S04]  /*0b00*/  IMAD.WIDE.U32 R12, R13, 0x4, R2 ;  /* 0x000000040d0c7825 */ /* 0x000fc800078e0002 */
[----:B---3--:R-:W-:-:S05]  /*0b10*/  FMUL R11, R10, R11 ;  /* 0x0000000b0a0b7220 */ /* 0x008fca0000400000 */
[----:B------:R-:W-:Y:S04]  /*0b20*/  ST.E desc[UR36][R12.64], R11 ;  /* 0x0000000b0c007985 */ /* 0x000fe8000c101924 */
[----:B------:R-:W2:Y:S04]  /*0b30*/  LD.E R15, desc[UR36][R6.64] ;  /* 0x00000024060f7980 */ /* 0x000ea8000c101900 */
[----:B------:R0:W3:Y:S01]  /*0b40*/  LD.E R4, desc[UR36][R4.64] ;  /* 0x0000002404047980 */ /* 0x0000e2000c101900 */
        /* <DEDUP_REMOVED lines=14> */
[----:B------:R-:W-:Y:S01]  /*0c30*/  FFMA R6, R17, R0, -0.5 ;  /* 0xbf00000011067423 */ /* 0x000fe20000000000 */
[----:B------:R-:W-:Y:S02]  /*0c40*/  FSEL R0, RZ, -23, P0 ;  /* 0xc1b80000ff007808 */ /* 0x000fe40000000000 */
[----:B------:R-:W-:Y:S01]  /*0c50*/  ISETP.GT.U32.AND P0, PT, R15, 0x7f7fffff, PT ;  /* 0x7f7fffff0f00780c */ /* 0x000fe20003f04070 */
[----:B------:R-:W-:Y:S01]  /*0c60*/  FMUL R6, R17, R6 ;  /* 0x0000000611067220 */ /* 0x000fe20000400000 */
[----:B0-----:R-:W-:-:S03]  /*0c70*/  I2FP.F32.S32 R5, R10 ;  /* 0x0000000a00057245 */ /* 0x001fc60000201400 */
[----:B------:R-:W-:Y:S02]  /*0c80*/  FFMA R17, R17, R6, R17 ;  /* 0x0000000611117223 */ /* 0x000fe40000000011 */
[----:B------:R-:W-:-:S04]  /*0c90*/  FFMA R0, R5, 1.1920928955078125e-07, R0 ;  /* 0x3400000005007823 */ /* 0x000fc80000000000 */
[----:B------:R-:W-:Y:S02]  /*0ca0*/  FFMA R0, R0, 0.69314718246459960938, R17 ;  /* 0x3f31721800007823 */ /* 0x000fe40000000011 */
[C---:B------:R-:W-:Y:S01]  /*0cb0*/  @P0 FFMA R0, R15.reuse, R8, +INF ;  /* 0x7f8000000f000423 */ /* 0x040fe20000000008 */
[----:B------:R-:W-:-:S04]  /*0cc0*/  FSETP.NEU.AND P0, PT, R15, RZ, PT ;  /* 0x000000ff0f00720b */ /* 0x000fc80003f0d000 */
[----:B------:R-:W-:-:S05]  /*0cd0*/  FSEL R5, R0, -INF , P0 ;  /* 0xff80000000057808 */ /* 0x000fca0000000000 */
[----:B---3--:R-:W-:-:S05]  /*0ce0*/  FMUL R5, R4, R5 ;  /* 0x0000000504057220 */ /* 0x008fca0000400000 */
[----:B------:R-:W-:Y:S01]  /*0cf0*/  ST.E desc[UR36][R2.64], R5 ;  /* 0x0000000502007985 */ /* 0x000fe2000c101924 */
[----:B------:R-:W-:Y:S05]  /*0d00*/  EXIT ;  /* 0x000000000000794d */ /* 0x000fea0003800000 */
.L_x_7:
[----:B------:R-:W-:-:S00]  /*0d10*/  BRA `(.L_x_7) ;  /* 0xfffffffc00fc7947 */ /* 0x000fc0000383ffff */
[----:B------:R-:W-:-:S00]  /*0d20*/  NOP ;  /* 0x0000000000007918 */ /* 0x000fc00000000000 */
        /* <DEDUP_REMOVED lines=13> */
.L_x_137:


//--------------------- .text._Z12Vector2DInfoP8Vector2D --------------------------
	.section	.text._Z12Vector2DInfoP8Vector2D,"ax",@progbits
	.align	128
        .global         _Z12Vector2DInfoP8Vector2D
        .type           _Z12Vector2DInfoP8Vector2D,@function
        .size           _Z12Vector2DInfoP8Vector2D,(.L_x_138 - _Z12Vector2DInfoP8Vector2D)
        .other          _Z12Vector2DInfoP8Vector2D,@"STO_CUDA_ENTRY STV_DEFAULT"
_Z12Vector2DInfoP8Vector2D:
.text._Z12Vector2DInfoP8Vector2D:
[----:B------:R-:W0:Y:S08]  /*0000*/  LDC R1, c[0x0][0x37c] ;  /* 0x0000df00ff017b82 */ /* 0x000e300000000800 */
[----:B------:R-:W1:Y:S01]  /*0010*/  LDC.64 R8, c[0x0][0x380] ;  /* 0x0000e000ff087b82 */ /* 0x000e620000000a00 */
[----:B------:R-:W1:Y:S01]  /*0020*/  LDCU.64 UR4, c[0x0][0x358] ;  /* 0x00006b00ff0477ac */ /* 0x000e620008000a00 */
[----:B0-----:R-:W-:Y:S01]  /*0030*/  VIADD R1, R1, 0xfffffff8 ;  /* 0xfffffff801017836 */ /* 0x001fe20000000000 */
[----:B------:R-:W0:Y:S01]  /*0040*/  LDCU.64 UR6, c[0x4][0xa8] ;  /* 0x01001500ff0677ac */ /* 0x000e220008000a00 */
[----:B-1----:R-:W2:Y:S01]  /*0050*/  LDG.E.64 R8, desc[UR4][R8.64+0x8] ;  /* 0x0000080408087981 */ /* 0x002ea2000c1e1b00 */
[----:B------:R-:W-:Y:S01]  /*0060*/  MOV R0, 0x0 ;  /* 0x0000000000007802 */ /* 0x000fe20000000f00 */
[----:B------:R-:W1:Y:S01]  /*0070*/  LDCU UR4, c[0x0][0x2f8] ;  /* 0x00005f00ff0477ac */ /* 0x000e620008000800 */
[----:B0-----:R-:W-:Y:S01]  /*0080*/  IMAD.U32 R4, RZ, RZ, UR6 ;  /* 0x00000006ff047e24 */ /* 0x001fe2000f8e00ff */
[----:B------:R-:W-:Y:S01]  /*0090*/  MOV R5, UR7 ;  /* 0x0000000700057c02 */ /* 0x000fe20008000f00 */
[----:B------:R0:W3:Y:S01]  /*00a0*/  LDC.64 R2, c[0x4][R0] ;  /* 0x0100000000027b82 */ /* 0x0000e20000000a00 */
[----:B------:R-:W4:Y:S01]  /*00b0*/  LDCU UR5, c[0x0][0x2fc] ;  /* 0x00005f80ff0577ac */ /* 0x000f220008000800 */
[----:B-1----:R-:W-:-:S05]  /*00c0*/  IADD3 R6, P0, PT, R1, UR4, RZ ;  /* 0x0000000401067c10 */ /* 0x002fca000ff1e0ff */
[----:B----4-:R-:W-:Y:S02]  /*00d0*/  IMAD.X R7, RZ, RZ, UR5, P0 ;  /* 0x00000005ff077e24 */ /* 0x010fe400080e06ff */
[----:B--2---:R-:W-:Y:S01]  /*00e0*/  IMAD.MOV.U32 R10, RZ, RZ, R9 ;  /* 0x000000ffff0a7224 */ /* 0x004fe200078e0009 */
[----:B------:R-:W-:-:S05]  /*00f0*/  MOV R11, R8 ;  /* 0x00000008000b7202 */ /* 0x000fca0000000f00 */
[----:B---3--:R0:W-:Y:S02]  /*0100*/  STL.64 [R1], R10 ;  /* 0x0000000a01007387 */ /* 0x0081e40000100a00 */
[----:B------:R-:W-:-:S07]  /*0110*/  LEPC R20, `(.L_x_8) ;  /* 0x000000001014794e */ /* 0x000fce0000000000 */
[----:B0-----:R-:W-:Y:S05]  /*0120*/  CALL.ABS.NOINC R2 ;  /* 0x0000000002007343 */ /* 0x001fea0003c00000 */
.L_x_8:
[----:B------:R-:W-:Y:S05]  /*0130*/  EXIT ;  /* 0x000000000000794d */ /* 0x000fea0003800000 */
.L_x_9:
        /* <DEDUP_REMOVED lines=12> */
.L_x_138:


//--------------------- .text._Z17ApplyWeightChangeP8Vector2DfS0_ --------------------------
	.section	.text._Z17ApplyWeightChangeP8Vector2DfS0_,"ax",@progbits
	.align	128
        .global         _Z17ApplyWeightChangeP8Vector2DfS0_
        .type           _Z17ApplyWeightChangeP8Vector2DfS0_,@function
        .size           _Z17ApplyWeightChangeP8Vector2DfS0_,(.L_x_139 - _Z17ApplyWeightChangeP8Vector2DfS0_)
        .other          _Z17ApplyWeightChangeP8Vector2DfS0_,@"STO_CUDA_ENTRY STV_DEFAULT"
_Z17ApplyWeightChangeP8Vector2DfS0_:
.text._Z17ApplyWeightChangeP8Vector2DfS0_:
        /* <DEDUP_REMOVED lines=17> */
.L_x_10:
[----:B------:R-:W-:Y:S01]  /*0110*/  MOV R0, 0x0 ;  /* 0x0000000000007802 */ /* 0x000fe20000000f00 */
[----:B------:R-:W0:Y:S01]  /*0120*/  LDCU.64 UR4, c[0x4][0x98] ;  /* 0x01001300ff0477ac */ /* 0x000e220008000a00 */
[----:B------:R-:W-:Y:S02]  /*0130*/  CS2R R6, SRZ ;  /* 0x0000000000067805 */ /* 0x000fe4000001ff00 */
[----:B------:R1:W2:Y:S01]  /*0140*/  LDC.64 R2, c[0x4][R0] ;  /* 0x0100000000027b82 */ /* 0x0002a20000000a00 */
[----:B0-----:R-:W-:Y:S01]  /*0150*/  IMAD.U32 R4, RZ, RZ, UR4 ;  /* 0x00000004ff047e24 */ /* 0x001fe2000f8e00ff */
[----:B-1----:R-:W-:-:S07]  /*0160*/  MOV R5, UR5 ;  /* 0x0000000500057c02 */ /* 0x002fce0008000f00 */
[----:B------:R-:W-:-:S07]  /*0170*/  LEPC R20, `(.L_x_12) ;  /* 0x000000001014794e */ /* 0x000fce0000000000 */
[----:B--2---:R-:W-:Y:S05]  /*0180*/  CALL.ABS.NOINC R2 ;  /* 0x0000000002007343 */ /* 0x004fea0003c00000 */
.L_x_12:
[----:B------:R-:W-:Y:S05]  /*0190*/  EXIT ;  /* 0x000000000000794d */ /* 0x000fea0003800000 */
.L_x_11:
[----:B------:R-:W0:Y:S01]  /*01a0*/  S2R R25, SR_TID.X ;  /* 0x0000000000197919 */ /* 0x000e220000002100 */
[----:B------:R-:W1:Y:S01]  /*01b0*/  S2UR UR4, SR_CTAID.X ;  /* 0x00000000000479c3 */ /* 0x000e620000002500 */
[----:B------:R-:W-:Y:S01]  /*01c0*/  BSSY.RECONVERGENT B6, `(.L_x_13) ;  /* 0x0000029000067945 */ /* 0x000fe20003800200 */
[----:B------:R-:W2:Y:S06]  /*01d0*/  S2R R2, SR_TID.Y ;  /* 0x0000000000027919 */ /* 0x000eac0000002200 */
[----:B------:R-:W1:Y:S08]  /*01e0*/  LDC R26, c[0x0][0x360] ;  /* 0x0000d800ff1a7b82 */ /* 0x000e700000000800 */
[----:B------:R-:W2:Y:S08]  /*01f0*/  S2UR UR5, SR_CTAID.Y ;  /* 0x00000000000579c3 */ /* 0x000eb00000002600 */
[----:B------:R-:W2:Y:S01]  /*0200*/  LDC R19, c[0x0][0x364] ;  /* 0x0000d900ff137b82 */ /* 0x000ea20000000800 */
[----:B-1----:R-:W-:-:S04]  /*0210*/  IMAD R0, R26, UR4, RZ ;  /* 0x000000041a007c24 */ /* 0x002fc8000f8e02ff */
[----:B0-----:R-:W-:Y:S02]  /*0220*/  IMAD R25, R0, 0x4, R25 ;  /* 0x0000000400197824 */ /* 0x001fe400078e0219 */
        /* <DEDUP_REMOVED lines=15> */
.L_x_15:
[----:B------:R-:W-:Y:S01]  /*0320*/  MOV R24, 0x0 ;  /* 0x0000000000187802 */ /* 0x000fe20000000f00 */
[----:B------:R-:W0:Y:S01]  /*0330*/  LDCU.64 UR4, c[0x4][0xa0] ;  /* 0x01001400ff0477ac */ /* 0x000e220008000a00 */
[----:B------:R-:W-:Y:S02]  /*0340*/  CS2R R6, SRZ ;  /* 0x0000000000067805 */ /* 0x000fe4000001ff00 */
[----:B------:R1:W2:Y:S01]  /*0350*/  LDC.64 R2, c[0x4][R24] ;  /* 0x0100000018027b82 */ /* 0x0002a20000000a00 */
[----:B0-----:R-:W-:Y:S01]  /*0360*/  MOV R4, UR4 ;  /* 0x0000000400047c02 */ /* 0x001fe20008000f00 */
[----:B-1----:R-:W-:-:S07]  /*0370*/  IMAD.U32 R5, RZ, RZ, UR5 ;  /* 0x00000005ff057e24 */ /* 0x002fce000f8e00ff */
[----:B------:R-:W-:-:S07]  /*0380*/  LEPC R20, `(.L_x_16) ;  /* 0x000000001014794e */ /* 0x000fce0000000000 */
[----:B--2---:R-:W-:Y:S05]  /*0390*/  CALL.ABS.NOINC R2 ;  /* 0x0000000002007343 */ /* 0x004fea0003c00000 */
.L_x_16:
[----:B------:R-:W0:Y:S01]  /*03a0*/  LDCU UR4, c[0x0][0x370] ;  /* 0x00006e00ff0477ac */ /* 0x000e220008000800 */
[----:B------:R1:W2:Y:S01]  /*03b0*/  LDC.64 R2, c[0x4][R24] ;  /* 0x0100000018027b82 */ /* 0x0002a20000000a00 */
[----:B------:R-:W-:Y:S01]  /*03c0*/  IMAD.MOV.U32 R6, RZ, RZ, R23 ;  /* 0x000000ffff067224 */ /* 0x000fe200078e0017 */
        /* <DEDUP_REMOVED lines=8> */
.L_x_14:
[----:B------:R-:W-:Y:S05]  /*0450*/  BSYNC.RECONVERGENT B6 ;  /* 0x0000000000067941 */ /* 0x000fea0003800200 */
.L_x_13:
[----:B------:R-:W-:Y:S02]  /*0460*/  IMAD R16, R16, R17, RZ ;  /* 0x0000001110107224 */ /* 0x000fe400078e02ff */
[----:B------:R-:W-:-:S05]  /*0470*/  IMAD R7, R26, 0x3, R25 ;  /* 0x000000031a077824 */ /* 0x000fca00078e0219 */
[----:B------:R-:W-:-:S13]  /*0480*/  ISETP.GE.U32.AND P0, PT, R7, R16, PT ;  /* 0x000000100700720c */ /* 0x000fda0003f06070 */
[----:B------:R-:W-:Y:S05]  /*0490*/  @P0 EXIT ;  /* 0x000000000000094d */ /* 0x000fea0003800000 */
[----:B------:R-:W0:Y:S01]  /*04a0*/  LDC.64 R4, c[0x0][0x390] ;  /* 0x0000e400ff047b82 */ /* 0x000e220000000a00 */
[----:B------:R-:W1:Y:S07]  /*04b0*/  LDCU UR4, c[0x0][0x388] ;  /* 0x00007100ff0477ac */ /* 0x000e6e0008000800 */
[----:B------:R-:W2:Y:S01]  /*04c0*/  LDC.64 R2, c[0x0][0x380] ;  /* 0x0000e000ff027b82 */ /* 0x000ea20000000a00 */
[----:B0-----:R-:W3:Y:S04]  /*04d0*/  LDG.E.64.CONSTANT R4, desc[UR36][R4.64] ;  /* 0x0000002404047981 */ /* 0x001ee8000c1e9b00 */
[----:B--2---:R-:W2:Y:S01]  /*04e0*/  LDG.E.64.CONSTANT R2, desc[UR36][R2.64] ;  /* 0x0000002402027981 */ /* 0x004ea2000c1e9b00 */
[----:B---3--:R-:W-:-:S06]  /*04f0*/  IMAD.WIDE R10, R25, 0x4, R4 ;  /* 0x00000004190a7825 */ /* 0x008fcc00078e0204 */
[----:B------:R-:W1:Y:S01]  /*0500*/  LD.E R10, desc[UR36][R10.64] ;  /* 0x000000240a0a7980 */ /* 0x000e62000c101900 */
[----:B--2---:R-:W-:-:S05]  /*0510*/  IMAD.WIDE R12, R25, 0x4, R2 ;  /* 0x00000004190c7825 */ /* 0x004fca00078e0202 */
[----:B------:R-:W1:Y:S01]  /*0520*/  LD.E R9, desc[UR36][R12.64] ;  /* 0x000000240c097980 */ /* 0x000e62000c101900 */
[----:B------:R-:W-:-:S04]  /*0530*/  IMAD R17, R26, -0x2, R7 ;  /* 0xfffffffe1a117824 */ /* 0x000fc800078e0207 */
[----:B------:R-:W-:-:S04]  /*0540*/  IMAD.WIDE.U32 R14, R17, 0x4, R4 ;  /* 0x00000004110e7825 */ /* 0x000fc800078e0004 */
[----:B-1----:R-:W-:Y:S01]  /*0550*/  FFMA R19, R10, UR4, R9 ;  /* 0x000000040a137c23 */ /* 0x002fe20008000009 */
[----:B------:R-:W-:-:S04]  /*0560*/  IMAD.WIDE.U32 R8, R17, 0x4, R2 ;  /* 0x0000000411087825 */ /* 0x000fc800078e0002 */
[----:B------:R-:W-:Y:S04]  /*0570*/  ST.E desc[UR36][R12.64], R19 ;  /* 0x000000130c007985 */ /* 0x000fe8000c101924 */
[----:B------:R-:W2:Y:S04]  /*0580*/  LD.E R14, desc[UR36][R14.64] ;  /* 0x000000240e0e7980 */ /* 0x000ea8000c101900 */
[----:B------:R-:W2:Y:S01]  /*0590*/  LD.E R21, desc[UR36][R8.64] ;  /* 0x0000002408157980 */ /* 0x000ea2000c101900 */
[----:B------:R-:W-:-:S05]  /*05a0*/  IADD3 R17, PT, PT, R17, R26, RZ ;  /* 0x0000001a11117210 */ /* 0x000fca0007ffe0ff */
[----:B------:R-:W-:-:S04]  /*05b0*/  IMAD.WIDE.U32 R10, R17, 0x4, R4 ;  /* 0x00000004110a7825 */ /* 0x000fc800078e0004 */
[----:B------:R-:W-:-:S04]  /*05c0*/  IMAD.WIDE.U32 R16, R17, 0x4, R2 ;  /* 0x0000000411107825 */ /* 0x000fc800078e0002 */
[----:B--2---:R-:W-:-:S05]  /*05d0*/  FFMA R21, R14, UR4, R21 ;  /* 0x000000040e157c23 */ /* 0x004fca0008000015 */
[----:B------:R-:W-:Y:S04]  /*05e0*/  ST.E desc[UR36][R8.64], R21 ;  /* 0x0000001508007985 */ /* 0x000fe8000c101924 */
[----:B------:R-:W2:Y:S04]  /*05f0*/  LD.E R10, desc[UR36][R10.64] ;  /* 0x000000240a0a7980 */ /* 0x000ea8000c101900 */
[----:B------:R-:W2:Y:S01]  /*0600*/  LD.E R23, desc[UR36][R16.64] ;  /* 0x0000002410177980 */ /* 0x000ea2000c101900 */
[----:B------:R-:W-:-:S04]  /*0610*/  IMAD.WIDE.U32 R4, R7, 0x4, R4 ;  /* 0x0000000407047825 */ /* 0x000fc800078e0004 */
[----:B------:R-:W-:-:S04]  /*0620*/  IMAD.WIDE.U32 R2, R7, 0x4, R2 ;  /* 0x0000000407027825 */ /* 0x000fc800078e0002 */
[----:B--2---:R-:W-:-:S05]  /*0630*/  FFMA R23, R10, UR4, R23 ;  /* 0x000000040a177c23 */ /* 0x004fca0008000017 */
[----:B------:R-:W-:Y:S04]  /*0640*/  ST.E desc[UR36][R16.64], R23 ;  /* 0x0000001710007985 */ /* 0x000fe8000c101924 */
[----:B------:R-:W2:Y:S04]  /*0650*/  LD.E R4, desc[UR36][R4.64] ;  /* 0x0000002404047980 */ /* 0x000ea8000c101900 */
[----:B------:R-:W2:Y:S02]  /*0660*/  LD.E R7, desc[UR36][R2.64] ;  /* 0x0000002402077980 */ /* 0x000ea4000c101900 */
[----:B--2---:R-:W-:-:S05]  /*0670*/  FFMA R7, R4, UR4, R7 ;  /* 0x0000000404077c23 */ /* 0x004fca0008000007 */
[----:B------:R-:W-:Y:S01]  /*0680*/  ST.E desc[UR36][R2.64], R7 ;  /* 0x0000000702007985 */ /* 0x000fe2000c101924 */
[----:B------:R-:W-:Y:S05]  /*0690*/  EXIT ;  /* 0x000000000000794d */ /* 0x000fea0003800000 */
.L_x_17:
        /* <DEDUP_REMOVED lines=14> */
.L_x_139:


//--------------------- .text._Z19LayerErrorCalculateP8Vector2DS0_S0_ --------------------------
	.section	.text._Z19LayerErrorCalculateP8Vector2DS0_S0_,"ax",@progbits
	.align	128
        .global         _Z19LayerErrorCalculateP8Vector2DS0_S0_
        .type           _Z19LayerErrorCalculateP8Vector2DS0_S0_,@function
        .size           _Z19LayerErrorCalculateP8Vector2DS0_S0_,(.L_x_140 - _Z19LayerErrorCalculateP8Vector2DS0_S0_)
        .other          _Z19LayerErrorCalculateP8Vector2DS0_S0_,@"STO_CUDA_ENTRY STV_DEFAULT"
_Z19LayerErrorCalculateP8Vector2DS0_S0_:
.text._Z19LayerErrorCalculateP8Vector2DS0_S0_:
        /* <DEDUP_REMOVED lines=17> */
.L_x_18:
        /* <DEDUP_REMOVED lines=8> */
.L_x_20:
[----:B------:R-:W-:Y:S05]  /*0190*/  EXIT ;  /* 0x000000000000794d */ /* 0x000fea0003800000 */
.L_x_19:
        /* <DEDUP_REMOVED lines=24> */
.L_x_23:
        /* <DEDUP_REMOVED lines=8> */
.L_x_24:
        /* <DEDUP_REMOVED lines=11> */
.L_x_22:
[----:B------:R-:W-:Y:S05]  /*0450*/  BSYNC.RECONVERGENT B6 ;  /* 0x0000000000067941 */ /* 0x000fea0003800200 */
.L_x_21:
[----:B------:R-:W-:Y:S02]  /*0460*/  IMAD R16, R16, R17, RZ ;  /* 0x0000001110107224 */ /* 0x000fe400078e02ff */
[----:B------:R-:W-:-:S05]  /*0470*/  IMAD R7, R26, 0x3, R25 ;  /* 0x000000031a077824 */ /* 0x000fca00078e0219 */
[----:B------:R-:W-:-:S13]  /*0480*/  ISETP.GE.U32.AND P0, PT, R7, R16, PT ;  /* 0x000000100700720c */ /* 0x000fda0003f06070 */
[----:B------:R-:W-:Y:S05]  /*0490*/  @P0 EXIT ;  /* 0x000000000000094d */ /* 0x000fea0003800000 */
[----:B------:R-:W0:Y:S08]  /*04a0*/  LDC.64 R4, c[0x0][0x388] ;  /* 0x0000e200ff047b82 */ /* 0x000e300000000a00 */
[----:B------:R-:W1:Y:S01]  /*04b0*/  LDC.64 R2, c[0x0][0x390] ;  /* 0x0000e400ff027b82 */ /* 0x000e620000000a00 */
[----:B0-----:R-:W2:Y:S04]  /*04c0*/  LDG.E.64.CONSTANT R4, desc[UR36][R4.64] ;  /* 0x0000002404047981 */ /* 0x001ea8000c1e9b00 */
[----:B-1----:R-:W3:Y:S03]  /*04d0*/  LDG.E.64.CONSTANT R2, desc[UR36][R2.64] ;  /* 0x0000002402027981 */ /* 0x002ee6000c1e9b00 */
[----:B------:R-:W0:Y:S02]  /*04e0*/  LDC.64 R8, c[0x0][0x380] ;  /* 0x0000e000ff087b82 */ /* 0x000e240000000a00 */
[----:B0-----:R-:W4:Y:S01]  /*04f0*/  LDG.E.64.CONSTANT R8, desc[UR36][R8.64] ;  /* 0x0000002408087981 */ /* 0x001f22000c1e9b00 */
[----:B--2---:R-:W-:-:S06]  /*0500*/  IMAD.WIDE R10, R25, 0x4, R4 ;  /* 0x00000004190a7825 */ /* 0x004fcc00078e0204 */
[----:B------:R-:W2:Y:S01]  /*0510*/  LD.E R10, desc[UR36][R10.64] ;  /* 0x000000240a0a7980 */ /* 0x000ea2000c101900 */
[----:B---3--:R-:W-:-:S06]  /*0520*/  IMAD.WIDE R12, R25, 0x4, R2 ;  /* 0x00000004190c7825 */ /* 0x008fcc00078e0202 */
[----:B------:R-:W2:Y:S01]  /*0530*/  LD.E R13, desc[UR36][R12.64] ;  /* 0x000000240c0d7980 */ /* 0x000ea2000c101900 */
[----:B------:R-:W-:-:S04]  /*0540*/  IMAD R21, R26, -0x2, R7 ;  /* 0xfffffffe1a157824 */ /* 0x000fc800078e0207 */
[----:B------:R-:W-:-:S04]  /*0550*/  IMAD.WIDE.U32 R18, R21, 0x4, R2 ;  /* 0x0000000415127825 */ /* 0x000fc800078e0002 */
[----:B----4-:R-:W-:-:S04]  /*0560*/  IMAD.WIDE R14, R25, 0x4, R8 ;  /* 0x00000004190e7825 */ /* 0x010fc800078e0208 */
[----:B--2---:R-:W-:Y:S01]  /*0570*/  FMUL R0, R10, R13 ;  /* 0x0000000d0a007220 */ /* 0x004fe20000400000 */
[----:B------:R-:W-:-:S04]  /*0580*/  FADD R17, -R13, 1 ;  /* 0x3f8000000d117421 */ /* 0x000fc80000000100 */
[----:B------:R-:W-:Y:S01]  /*0590*/  FMUL R23, R0, R17 ;  /* 0x0000001100177220 */ /* 0x000fe20000400000 */
[----:B------:R-:W-:-:S04]  /*05a0*/  IMAD.WIDE.U32 R16, R21, 0x4, R4 ;  /* 0x0000000415107825 */ /* 0x000fc800078e0004 */
[----:B------:R0:W-:Y:S04]  /*05b0*/  ST.E desc[UR36][R14.64], R23 ;  /* 0x000000170e007985 */ /* 0x0001e8000c101924 */
[----:B------:R-:W2:Y:S04]  /*05c0*/  LD.E R16, desc[UR36][R16.64] ;  /* 0x0000002410107980 */ /* 0x000ea8000c101900 */
[----:B------:R-:W2:Y:S01]  /*05d0*/  LD.E R19, desc[UR36][R18.64] ;  /* 0x0000002412137980 */ /* 0x000ea2000c101900 */
[C---:B------:R-:W-:Y:S01]  /*05e0*/  IADD3 R27, PT, PT, R21.reuse, R26, RZ ;  /* 0x0000001a151b7210 */ /* 0x040fe20007ffe0ff */
[----:B------:R-:W-:-:S04]  /*05f0*/  IMAD.WIDE.U32 R10, R21, 0x4, R8 ;  /* 0x00000004150a7825 */ /* 0x000fc800078e0008 */
[----:B------:R-:W-:-:S04]  /*0600*/  IMAD.WIDE.U32 R20, R27, 0x4, R2 ;  /* 0x000000041b147825 */ /* 0x000fc800078e0002 */
[----:B--2---:R-:W-:Y:S01]  /*0610*/  FMUL R0, R16, R19 ;  /* 0x0000001310007220 */ /* 0x004fe20000400000 */
[----:B------:R-:W-:-:S04]  /*0620*/  FADD R13, -R19, 1 ;  /* 0x3f800000130d7421 */ /* 0x000fc80000000100 */
[----:B------:R-:W-:Y:S01]  /*0630*/  FMUL R25, R0, R13 ;  /* 0x0000000d00197220 */ /* 0x000fe20000400000 */
[----:B------:R-:W-:-:S04]  /*0640*/  IMAD.WIDE.U32 R12, R27, 0x4, R4 ;  /* 0x000000041b0c7825 */ /* 0x000fc800078e0004 */
[----:B------:R1:W-:Y:S04]  /*0650*/  ST.E desc[UR36][R10.64], R25 ;  /* 0x000000190a007985 */ /* 0x0003e8000c101924 */
[----:B------:R-:W2:Y:S04]  /*0660*/  LD.E R12, desc[UR36][R12.64] ;  /* 0x000000240c0c7980 */ /* 0x000ea8000c101900 */
[----:B------:R-:W2:Y:S01]  /*0670*/  LD.E R21, desc[UR36][R20.64] ;  /* 0x0000002414157980 */ /* 0x000ea2000c101900 */
[----:B0-----:R-:W-:-:S04]  /*0680*/  IMAD.WIDE.U32 R14, R27, 0x4, R8 ;  /* 0x000000041b0e7825 */ /* 0x001fc800078e0008 */
[----:B------:R-:W-:-:S04]  /*0690*/  IMAD.WIDE.U32 R4, R7, 0x4, R4 ;  /* 0x0000000407047825 */ /* 0x000fc800078e0004 */
[----:B------:R-:W-:-:S04]  /*06a0*/  IMAD.WIDE.U32 R2, R7, 0x4, R2 ;  /* 0x0000000407027825 */ /* 0x000fc800078e0002 */
[----:B--2---:R-:W-:Y:S01]  /*06b0*/  FMUL R0, R12, R21 ;  /* 0x000000150c007220 */ /* 0x004fe20000400000 */
[----:B------:R-:W-:-:S04]  /*06c0*/  FADD R17, -R21, 1 ;  /* 0x3f80000015117421 */ /* 0x000fc80000000100 */
[----:B------:R-:W-:-:S05]  /*06d0*/  FMUL R17, R0, R17 ;  /* 0x0000001100117220 */ /* 0x000fca0000400000 */
[----:B------:R-:W-:Y:S04]  /*06e0*/  ST.E desc[UR36][R14.64], R17 ;  /* 0x000000110e007985 */ /* 0x000fe8000c101924 */
[----:B------:R-:W2:Y:S04]  /*06f0*/  LD.E R4, desc[UR36][R4.64] ;  /* 0x0000002404047980 */ /* 0x000ea8000c101900 */
[----:B------:R-:W2:Y:S01]  /*0700*/  LD.E R3, desc[UR36][R2.64] ;  /* 0x0000002402037980 */ /* 0x000ea2000c101900 */
[----:B------:R-:W-:-:S04]  /*0710*/  IMAD.WIDE.U32 R8, R7, 0x4, R8 ;  /* 0x0000000407087825 */ /* 0x000fc800078e0008 */
[----:B--2---:R-:W-:Y:S01]  /*0720*/  FMUL R0, R4, R3 ;  /* 0x0000000304007220 */ /* 0x004fe20000400000 */
[----:B-1----:R-:W-:-:S04]  /*0730*/  FADD R11, -R3, 1 ;  /* 0x3f800000030b7421 */ /* 0x002fc80000000100 */
[----:B------:R-:W-:-:S05]  /*0740*/  FMUL R11, R0, R11 ;  /* 0x0000000b000b7220 */ /* 0x000fca0000400000 */
[----:B------:R-:W-:Y:S01]  /*0750*/  ST.E desc[UR36][R8.64], R11 ;  /* 0x0000000b08007985 */ /* 0x000fe2000c101924 */
[----:B------:R-:W-:Y:S05]  /*0760*/  EXIT ;  /* 0x000000000000794d */ /* 0x000fea0003800000 */
.L_x_25:
        /* <DEDUP_REMOVED lines=9> */
.L_x_140:


//--------------------- .text._Z17AddandExponentialP8Vector2DS0_S0_ --------------------------
	.section	.text._Z17AddandExponentialP8Vector2DS0_S0_,"ax",@progbits
	.align	128
        .global         _Z17AddandExponentialP8Vector2DS0_S0_
        .type           _Z17AddandExponentialP8Vector2DS0_S0_,@function
        .size           _Z17AddandExponentialP8Vector2DS0_S0_,(.L_x_141 - _Z17AddandExponentialP8Vector2DS0_S0_)
        .other          _Z17AddandExponentialP8Vector2DS0_S0_,@"STO_CUDA_ENTRY STV_DEFAULT"
_Z17AddandExponentialP8Vector2DS0_S0_:
.text._Z17AddandExponentialP8Vector2DS0_S0_:
        /* <DEDUP_REMOVED lines=9> */
[----:B0-----:R-:W-:-:S05]  /*0090*/  IADD3 R22, P1, PT, R1, UR4, RZ ;  /* 0x0000000401167c10 */ /* 0x001fca000ff3e0ff */
[----:B-1----:R-:W-:Y:S01]  /*00a0*/  IMAD.X R2, RZ, RZ, UR5, P1 ;  /* 0x00000005ff027e24 */ /* 0x002fe200088e06ff */
[----:B--2---:R-:W-:-:S13]  /*00b0*/  ISETP.NE.AND P0, PT, R16, R3, PT ;  /* 0x000000031000720c */ /* 0x004fda0003f05270 */
[----:B------:R-:W-:Y:S05]  /*00c0*/  @P0 BRA `(.L_x_26) ;  /* 0x0000000000100947 */ /* 0x000fea0003800000 */
[----:B------:R-:W2:Y:S04]  /*00d0*/  LDG.E.CONSTANT R6, desc[UR36][R6.64+0x8] ;  /* 0x0000082406067981 */ /* 0x000ea8000c1e9900 */
[----:B------:R-:W2:Y:S02]  /*00e0*/  LDG.E.CONSTANT R17, desc[UR36][R4.64+0x8] ;  /* 0x0000082404117981 */ /* 0x000ea4000c1e9900 */
[----:B--2---:R-:W-:-:S13]  /*00f0*/  ISETP.NE.AND P0, PT, R17, R6, PT ;  /* 0x000000061100720c */ /* 0x004fda0003f05270 */
[----:B------:R-:W-:Y:S05]  /*0100*/  @!P0 BRA `(.L_x_27) ;  /* 0x0000000000248947 */ /* 0x000fea0003800000 */
.L_x_26:
        /* <DEDUP_REMOVED lines=8> */
.L_x_28:
[----:B------:R-:W-:Y:S05]  /*0190*/  EXIT ;  /* 0x000000000000794d */ /* 0x000fea0003800000 */
.L_x_27:
[----:B------:R-:W0:Y:S01]  /*01a0*/  S2R R3, SR_TID.X ;  /* 0x0000000000037919 */ /* 0x000e220000002100 */
[----:B------:R-:W0:Y:S01]  /*01b0*/  LDC R18, c[0x0][0x360] ;  /* 0x0000d800ff127b82 */ /* 0x000e220000000800 */
[----:B------:R-:W-:Y:S01]  /*01c0*/  BSSY.RECONVERGENT B6, `(.L_x_29) ;  /* 0x0000024000067945 */ /* 0x000fe20003800200 */
[----:B------:R-:W1:Y:S06]  /*01d0*/  S2R R24, SR_TID.Y ;  /* 0x0000000000187919 */ /* 0x000e6c0000002200 */
[----:B------:R-:W0:Y:S08]  /*01e0*/  S2UR UR4, SR_CTAID.X ;  /* 0x00000000000479c3 */ /* 0x000e300000002500 */
[----:B------:R-:W1:Y:S08]  /*01f0*/  S2UR UR5, SR_CTAID.Y ;  /* 0x00000000000579c3 */ /* 0x000e700000002600 */
[----:B------:R-:W1:Y:S01]  /*0200*/  LDC R19, c[0x0][0x364] ;  /* 0x0000d900ff137b82 */ /* 0x000e620000000800 */
[----:B0-----:R-:W-:-:S02]  /*0210*/  IMAD R3, R18, UR4, R3 ;  /* 0x0000000412037c24 */ /* 0x001fc4000f8e0203 */
[----:B-1----:R-:W-:-:S04]  /*0220*/  IMAD R24, R19, UR5, R24 ;  /* 0x0000000513187c24 */ /* 0x002fc8000f8e0218 */
[----:B------:R-:W-:-:S05]  /*0230*/  IMAD R24, R16, R24, R3 ;  /* 0x0000001810187224 */ /* 0x000fca00078e0203 */
[----:B------:R-:W-:-:S13]  /*0240*/  ISETP.NE.AND P0, PT, R24, RZ, PT ;  /* 0x000000ff1800720c */ /* 0x000fda0003f05270 */
[----:B------:R-:W-:Y:S05]  /*0250*/  @P0 BRA `(.L_x_30) ;  /* 0x0000000000680947 */ /* 0x000fea0003800000 */
[----:B------:R-:W0:Y:S01]  /*0260*/  LDCU UR4, c[0x0][0x374] ;  /* 0x00006e80ff0477ac */ /* 0x000e220008000800 */
[----:B------:R-:W1:Y:S01]  /*0270*/  LDCU UR5, c[0x0][0x370] ;  /* 0x00006e00ff0577ac */ /* 0x000e620008000800 */
[----:B0-----:R-:W-:Y:S02]  /*0280*/  IMAD R19, R19, UR4, RZ ;  /* 0x0000000413137c24 */ /* 0x001fe4000f8e02ff */
[----:B-1----:R-:W-:-:S03]  /*0290*/  IMAD R3, R18, UR5, RZ ;  /* 0x0000000512037c24 */ /* 0x002fc6000f8e02ff */
[----:B------:R-:W-:Y:S02]  /*02a0*/  ISETP.GE.U32.AND P1, PT, R19, R17, PT ;  /* 0x000000111300720c */ /* 0x000fe40003f26070 */
[----:B------:R-:W-:-:S13]  /*02b0*/  ISETP.GE.U32.AND P0, PT, R3, R16, PT ;  /* 0x000000100300720c */ /* 0x000fda0003f06070 */
[----:B------:R-:W-:Y:S05]  /*02c0*/  @P0 BRA P1, `(.L_x_30) ;  /* 0x00000000004c0947 */ /* 0x000fea0000800000 */
        /* <DEDUP_REMOVED lines=8> */
.L_x_31:
[----:B------:R-:W0:Y:S01]  /*0350*/  LDCU UR4, c[0x0][0x370] ;  /* 0x00006e00ff0477ac */ /* 0x000e220008000800 */
[----:B------:R1:W2:Y:S01]  /*0360*/  LDC.64 R8, c[0x4][R23] ;  /* 0x0100000017087b82 */ /* 0x0002a20000000a00 */
[----:B------:R-:W-:Y:S02]  /*0370*/  MOV R6, R22 ;  /* 0x0000001600067202 */ /* 0x000fe40000000f00 */
[----:B------:R-:W-:Y:S01]  /*0380*/  MOV R7, R2 ;  /* 0x0000000200077202 */ /* 0x000fe20000000f00 */
[----:B0-----:R-:W-:Y:S01]  /*0390*/  IMAD R18, R18, UR4, RZ ;  /* 0x0000000412127c24 */ /* 0x001fe2000f8e02ff */
[----:B------:R-:W0:Y:S04]  /*03a0*/  LDCU.64 UR4, c[0x4][0x28] ;  /* 0x01000500ff0477ac */ /* 0x000e280008000a00 */
[----:B------:R1:W-:Y:S01]  /*03b0*/  STL.128 [R1], R16 ;  /* 0x0000001001007387 */ /* 0x0003e20000100c00 */
[----:B0-----:R-:W-:Y:S01]  /*03c0*/  MOV R4, UR4 ;  /* 0x0000000400047c02 */ /* 0x001fe20008000f00 */
[----:B------:R-:W-:-:S07]  /*03d0*/  IMAD.U32 R5, RZ, RZ, UR5 ;  /* 0x00000005ff057e24 */ /* 0x000fce000f8e00ff */
[----:B------:R-:W-:-:S07]  /*03e0*/  LEPC R20, `(.L_x_30) ;  /* 0x000000001014794e */ /* 0x000fce0000000000 */
[----:B-12---:R-:W-:Y:S05]  /*03f0*/  CALL.ABS.NOINC R8 ;  /* 0x0000000008007343 */ /* 0x006fea0003c00000 */
.L_x_30:
[----:B------:R-:W-:Y:S05]  /*0400*/  BSYNC.RECONVERGENT B6 ;  /* 0x0000000000067941 */ /* 0x000fea0003800200 */
.L_x_29:
[----:B------:R-:W-:-:S05]  /*0410*/  IMAD R17, R16, R17, RZ ;  /* 0x0000001110117224 */ /* 0x000fca00078e02ff */
[----:B------:R-:W-:-:S13]  /*0420*/  ISETP.GE.AND P0, PT, R24, R17, PT ;  /* 0x000000111800720c */ /* 0x000fda0003f06270 */
        /* <DEDUP_REMOVED lines=11> */
[----:B------:R-:W-:Y:S02]  /*04e0*/  HFMA2 R15, -RZ, RZ, 3.7421875, 0 ;  /* 0x437c0000ff0f7431 */ /* 0x000fe400000001ff */
[----:B------:R-:W-:Y:S02]  /*04f0*/  IMAD.MOV.U32 R13, RZ, RZ, 0x3bbb989d ;  /* 0x3bbb989dff0d7424 */ /* 0x000fe400078e00ff */
[----:B----4-:R-:W-:-:S04]  /*0500*/  IMAD.WIDE R6, R24, 0x4, R6 ;  /* 0x0000000418067825 */ /* 0x010fc800078e0206 */
[----:B--2---:R-:W-:-:S04]  /*0510*/  FADD R0, R2, R5 ;  /* 0x0000000502007221 */ /* 0x004fc80000000000 */
[----:B------:R-:W-:-:S04]  /*0520*/  FFMA.SAT R8, R0, R13, 0.5 ;  /* 0x3f00000000087423 */ /* 0x000fc8000000200d */
[----:B------:R-:W-:-:S04]  /*0530*/  FFMA.RM R8, R8, R15, 12582913 ;  /* 0x4b40000108087423 */ /* 0x000fc8000000400f */
[----:B------:R-:W-:-:S04]  /*0540*/  FADD R9, R8, -12583039 ;  /* 0xcb40007f08097421 */ /* 0x000fc80000000000 */
[----:B------:R-:W-:-:S04]  /*0550*/  FFMA R9, R0, 1.4426950216293334961, -R9 ;  /* 0x3fb8aa3b00097823 */ /* 0x000fc80000000809 */
[----:B------:R-:W-:-:S06]  /*0560*/  FFMA R9, R0, 1.925963033500011079e-08, R9 ;  /* 0x32a5706000097823 */ /* 0x000fcc0000000009 */
[----:B------:R-:W0:Y:S01]  /*0570*/  MUFU.EX2 R9, R9 ;  /* 0x0000000900097308 */ /* 0x000e220000000800 */
[----:B------:R-:W-:-:S05]  /*0580*/  SHF.L.U32 R8, R8, 0x17, RZ ;  /* 0x0000001708087819 */ /* 0x000fca00000006ff */
[----:B0-----:R-:W-:-:S05]  /*0590*/  FMUL R3, R8, R9 ;  /* 0x0000000908037220 */ /* 0x001fca0000400000 */
[----:B------:R-:W-:Y:S01]  /*05a0*/  ST.E desc[UR36][R6.64], R3 ;  /* 0x0000000306007985 */ /* 0x000fe2000c101924 */
[----:B------:R-:W-:Y:S05]  /*05b0*/  EXIT ;  /* 0x000000000000794d */ /* 0x000fea0003800000 */
.L_x_32:
        /* <DEDUP_REMOVED lines=12> */
.L_x_141:


//--------------------- .text._Z13AddandSigmoidP8Vector2DS0_S0_ --------------------------
	.section	.text._Z13AddandSigmoidP8Vector2DS0_S0_,"ax",@progbits
	.align	128
        .global         _Z13AddandSigmoidP8Vector2DS0_S0_
        .type           _Z13AddandSigmoidP8Vector2DS0_S0_,@function
        .size           _Z13AddandSigmoidP8Vector2DS0_S0_,(.L_x_135 - _Z13AddandSigmoidP8Vector2DS0_S0_)
        .other          _Z13AddandSigmoidP8Vector2DS0_S0_,@"STO_CUDA_ENTRY STV_DEFAULT"
_Z13AddandSigmoidP8Vector2DS0_S0_:
.text._Z13AddandSigmoidP8Vector2DS0_S0_:
        /* <DEDUP_REMOVED lines=17> */
.L_x_33:
        /* <DEDUP_REMOVED lines=8> */
.L_x_35:
[----:B------:R-:W-:Y:S05]  /*0190*/  EXIT ;  /* 0x000000000000794d */ /* 0x000fea0003800000 */
.L_x_34:
        /* <DEDUP_REMOVED lines=24> */
.L_x_38:
        /* <DEDUP_REMOVED lines=8> */
.L_x_39:
[----:B------:R-:W0:Y:S01]  /*03a0*/  LDCU UR4, c[0x0][0x370] ;  /* 0x00006e00ff0477ac */ /* 0x000e220008000800 */
[----:B------:R-:W1:Y:S01]  /*03b0*/  LDC.64 R26, c[0x4][R26] ;  /* 0x010000001a1a7b82 */ /* 0x000e620000000a00 */
        /* <DEDUP_REMOVED lines=9> */
.L_x_37:
[----:B------:R-:W-:Y:S05]  /*0450*/  BSYNC.RECONVERGENT B6 ;  /* 0x0000000000067941 */ /* 0x000fea0003800200 */
.L_x_36:
[----:B------:R-:W-:Y:S02]  /*0460*/  IMAD R16, R16, R17, RZ ;  /* 0x0000001110107224 */ /* 0x000fe400078e02ff */
[----:B------:R-:W-:-:S05]  /*0470*/  IMAD R3, R24, 0x3, R25 ;  /* 0x0000000318037824 */ /* 0x000fca00078e0219 */
[----:B------:R-:W-:-:S13]  /*0480*/  ISETP.GE.U32.AND P0, PT, R3, R16, PT ;  /* 0x000000100300720c */ /* 0x000fda0003f06070 */
[----:B------:R-:W-:Y:S05]  /*0490*/  @P0 EXIT ;  /* 0x000000000000094d */ /* 0x000fea0003800000 */
[----:B------:R-:W0:Y:S08]  /*04a0*/  LDC.64 R4, c[0x0][0x388] ;  /* 0x0000e200ff047b82 */ /* 0x000e300000000a00 */
[----:B------:R-:W1:Y:S01]  /*04b0*/  LDC.64 R6, c[0x0][0x390] ;  /* 0x0000e400ff067b82 */ /* 0x000e620000000a00 */
[----:B0-----:R-:W2:Y:S04]  /*04c0*/  LDG.E.64.CONSTANT R4, desc[UR36][R4.64] ;  /* 0x0000002404047981 */ /* 0x001ea8000c1e9b00 */
[----:B-1----:R-:W3:Y:S01]  /*04d0*/  LDG.E.64.CONSTANT R6, desc[UR36][R6.64] ;  /* 0x0000002406067981 */ /* 0x002ee2000c1e9b00 */
[----:B--2---:R-:W-:-:S06]  /*04e0*/  IMAD.WIDE R8, R25, 0x4, R4 ;  /* 0x0000000419087825 */ /* 0x004fcc00078e0204 */
[----:B------:R-:W2:Y:S01]  /*04f0*/  LD.E R8, desc[UR36][R8.64] ;  /* 0x0000002408087980 */ /* 0x000ea2000c101900 */
[----:B---3--:R-:W-:-:S06]  /*0500*/  IMAD.WIDE R10, R25, 0x4, R6 ;  /* 0x00000004190a7825 */ /* 0x008fcc00078e0206 */
[----:B------:R-:W2:Y:S01]  /*0510*/  LD.E R11, desc[UR36][R10.64] ;  /* 0x000000240a0b7980 */ /* 0x000ea2000c101900 */
[----:B------:R-:W-:Y:S02]  /*0520*/  HFMA2 R15, -RZ, RZ, 3.7421875, 0 ;  /* 0x437c0000ff0f7431 */ /* 0x000fe400000001ff */
[----:B------:R-:W-:Y:S01]  /*0530*/  IMAD.MOV.U32 R13, RZ, RZ, 0x3bbb989d ;  /* 0x3bbb989dff0d7424 */ /* 0x000fe200078e00ff */
[----:B------:R-:W-:Y:S01]  /*0540*/  BSSY.RECONVERGENT B0, `(.L_x_40) ;  /* 0x0000015000007945 */ /* 0x000fe20003800200 */
[----:B--2---:R-:W-:-:S04]  /*0550*/  FADD R0, R8, R11 ;  /* 0x0000000b08007221 */ /* 0x004fc80000000000 */
[----:B------:R-:W-:-:S04]  /*0560*/  FFMA.SAT R2, R0, -R13, 0.5 ;  /* 0x3f00000000027423 */ /* 0x000fc8000000280d */
[----:B------:R-:W-:-:S04]  /*0570*/  FFMA.RM R2, R2, R15, 12582913 ;  /* 0x4b40000102027423 */ /* 0x000fc8000000400f */
[----:B------:R-:W-:-:S04]  /*0580*/  FADD R13, R2, -12583039 ;  /* 0xcb40007f020d7421 */ /* 0x000fc80000000000 */
[----:B------:R-:W-:-:S04]  /*0590*/  FFMA R13, R0, -1.4426950216293334961, -R13 ;  /* 0xbfb8aa3b000d7823 */ /* 0x000fc8000000080d */
[----:B------:R-:W-:-:S06]  /*05a0*/  FFMA R13, R0, -1.925963033500011079e-08, R13 ;  /* 0xb2a57060000d7823 */ /* 0x000fcc000000000d */
[----:B------:R-:W0:Y:S01]  /*05b0*/  MUFU.EX2 R13, R13 ;  /* 0x0000000d000d7308 */ /* 0x000e220000000800 */
[----:B------:R-:W-:-:S05]  /*05c0*/  SHF.L.U32 R2, R2, 0x17, RZ ;  /* 0x0000001702027819 */ /* 0x000fca00000006ff */
[----:B0-----:R-:W-:-:S04]  /*05d0*/  FFMA R0, R2, R13, 1 ;  /* 0x3f80000002007423 */ /* 0x001fc8000000000d */
[----:B------:R-:W-:-:S05]  /*05e0*/  VIADD R2, R0, 0x1800000 ;  /* 0x0180000000027836 */ /* 0x000fca0000000000 */
[----:B------:R-:W-:-:S04]  /*05f0*/  LOP3.LUT R2, R2, 0x7f800000, RZ, 0xc0, !PT ;  /* 0x7f80000002027812 */ /* 0x000fc800078ec0ff */
[----:B------:R-:W-:-:S13]  /*0600*/  ISETP.GT.U32.AND P0, PT, R2, 0x1ffffff, PT ;  /* 0x01ffffff0200780c */ /* 0x000fda0003f04070 */
[----:B------:R-:W-:Y:S05]  /*0610*/  @P0 BRA `(.L_x_41) ;  /* 0x00000000000c0947 */ /* 0x000fea0003800000 */
[----:B------:R-:W-:-:S07]  /*0620*/  MOV R10, 0x640 ;  /* 0x00000640000a7802 */ /* 0x000fce0000000f00 */
[----:B------:R-:W-:Y:S05]  /*0630*/  CALL.REL.NOINC `($__internal_0_$__cuda_sm20_rcp_rn_f32_slowpath) ;  /* 0x0000000400a47944 */ /* 0x000fea0003c00000 */
[----:B------:R-:W-:Y:S05]  /*0640*/  BRA `(.L_x_42) ;  /* 0x0000000000107947 */ /* 0x000fea0003800000 */
.L_x_41:
[----:B------:R-:W0:Y:S02]  /*0650*/  MUFU.RCP R19, R0 ;  /* 0x0000000000137308 */ /* 0x000e240000001000 */
[----:B0-----:R-:W-:-:S04]  /*0660*/  FFMA R2, R0, R19, -1 ;  /* 0xbf80000000027423 */ /* 0x001fc80000000013 */
[----:B------:R-:W-:-:S04]  /*0670*/  FADD.FTZ R2, -R2, -RZ ;  /* 0x800000ff02027221 */ /* 0x000fc80000010100 */
[----:B------:R-:W-:-:S07]  /*0680*/  FFMA R19, R19, R2, R19 ;  /* 0x0000000213137223 */ /* 0x000fce0000000013 */
.L_x_42:
[----:B------:R-:W-:Y:S05]  /*0690*/  BSYNC.RECONVERGENT B0 ;  /* 0x0000000000007941 */ /* 0x000fea0003800200 */
.L_x_40:
[----:B------:R-:W0:Y:S02]  /*06a0*/  LDC.64 R8, c[0x0][0x380] ;  /* 0x0000e000ff087b82 */ /* 0x000e240000000a00 */
[----:B0-----:R-:W2:Y:S01]  /*06b0*/  LDG.E.64.CONSTANT R8, desc[UR36][R8.64] ;  /* 0x0000002408087981 */ /* 0x001ea2000c1e9b00 */
[----:B------:R-:W-:-:S04]  /*06c0*/  IMAD R11, R24, -0x2, R3 ;  /* 0xfffffffe180b7824 */ /* 0x000fc800078e0203 */
[----:B------:R-:W-:-:S04]  /*06d0*/  IMAD.WIDE.U32 R14, R11, 0x4, R4 ;  /* 0x000000040b0e7825 */ /* 0x000fc800078e0004 */
[----:B------:R-:W-:-:S04]  /*06e0*/  IMAD.WIDE.U32 R16, R11, 0x4, R6 ;  /* 0x000000040b107825 */ /* 0x000fc800078e0006 */
[----:B--2---:R-:W-:-:S05]  /*06f0*/  IMAD.WIDE R12, R25, 0x4, R8 ;  /* 0x00000004190c7825 */ /* 0x004fca00078e0208 */
[----:B------:R0:W-:Y:S04]  /*0700*/  ST.E desc[UR36][R12.64], R19 ;  /* 0x000000130c007985 */ /* 0x0001e8000c101924 */
[----:B------:R-:W2:Y:S04]  /*0710*/  LD.E R14, desc[UR36][R14.64] ;  /* 0x000000240e0e7980 */ /* 0x000ea8000c101900 */
[----:B------:R-:W2:Y:S01]  /*0720*/  LD.E R17, desc[UR36][R16.64] ;  /* 0x0000002410117980 */ /* 0x000ea2000c101900 */
[----:B------:R-:W-:Y:S01]  /*0730*/  HFMA2 R21, -RZ, RZ, 0.96630859375, -0.0022525787353515625 ;  /* 0x3bbb989dff157431 */ /* 0x000fe200000001ff */
[----:B------:R-:W-:Y:S01]  /*0740*/  MOV R23, 0x437c0000 ;  /* 0x437c000000177802 */ /* 0x000fe20000000f00 */
[----:B------:R-:W-:Y:S01]  /*0750*/  BSSY.RECONVERGENT B0, `(.L_x_43) ;  /* 0x0000015000007945 */ /* 0x000fe20003800200 */
[----:B--2---:R-:W-:-:S04]  /*0760*/  FADD R0, R14, R17 ;  /* 0x000000110e007221 */ /* 0x004fc80000000000 */
[----:B------:R-:W-:-:S04]  /*0770*/  FFMA.SAT R2, R0, -R21, 0.5 ;  /* 0x3f00000000027423 */ /* 0x000fc80000002815 */
[----:B------:R-:W-:-:S04]  /*0780*/  FFMA.RM R2, R2, R23, 12582913 ;  /* 0x4b40000102027423 */ /* 0x000fc80000004017 */
[C---:B------:R-:W-:Y:S01]  /*0790*/  FADD R21, R2.reuse, -12583039 ;  /* 0xcb40007f02157421 */ /* 0x040fe20000000000 */
[----:B------:R-:W-:-:S03]  /*07a0*/  SHF.L.U32 R2, R2, 0x17, RZ ;  /* 0x0000001702027819 */ /* 0x000fc600000006ff */
[----:B------:R-:W-:-:S04]  /*07b0*/  FFMA R21, R0, -1.4426950216293334961, -R21 ;  /* 0xbfb8aa3b00157823 */ /* 0x000fc80000000815 */
[----:B------:R-:W-:-:S06]  /*07c0*/  FFMA R21, R0, -1.925963033500011079e-08, R21 ;  /* 0xb2a5706000157823 */ /* 0x000fcc0000000015 */
[----:B------:R-:W1:Y:S02]  /*07d0*/  MUFU.EX2 R21, R21 ;  /* 0x0000001500157308 */ /* 0x000e640000000800 */
[----:B-1----:R-:W-:-:S04]  /*07e0*/  FFMA R0, R2, R21, 1 ;  /* 0x3f80000002007423 */ /* 0x002fc80000000015 */
[----:B------:R-:W-:-:S05]  /*07f0*/  VIADD R2, R0, 0x1800000 ;  /* 0x0180000000027836 */ /* 0x000fca0000000000 */
[----:B------:R-:W-:-:S04]  /*0800*/  LOP3.LUT R2, R2, 0x7f800000, RZ, 0xc0, !PT ;  /* 0x7f80000002027812 */ /* 0x000fc800078ec0ff */
[----:B------:R-:W-:-:S13]  /*0810*/  ISETP.GT.U32.AND P0, PT, R2, 0x1ffffff, PT ;  /* 0x01ffffff0200780c */ /* 0x000fda0003f04070 */
[----:B0-----:R-:W-:Y:S05]  /*0820*/  @P0 BRA `(.L_x_44) ;  /* 0x00000000000c0947 */ /* 0x001fea0003800000 */
[----:B------:R-:W-:-:S07]  /*0830*/  MOV R10, 0x850 ;  /* 0x00000850000a7802 */ /* 0x000fce0000000f00 */
[----:B------:R-:W-:Y:S05]  /*0840*/  CALL.REL.NOINC `($__internal_0_$__cuda_sm20_rcp_rn_f32_slowpath) ;  /* 0x0000000400207944 */ /* 0x000fea0003c00000 */
[----:B------:R-:W-:Y:S05]  /*0850*/  BRA `(.L_x_45) ;  /* 0x0000000000107947 */ /* 0x000fea0003800000 */
.L_x_44:
[----:B------:R-:W0:Y:S02]  /*0860*/  MUFU.RCP R19, R0 ;  /* 0x0000000000137308 */ /* 0x000e240000001000 */
[----:B0-----:R-:W-:-:S04]  /*0870*/  FFMA R2, R0, R19, -1 ;  /* 0xbf80000000027423 */ /* 0x001fc80000000013 */
[----:B------:R-:W-:-:S04]  /*0880*/  FADD.FTZ R2, -R2, -RZ ;  /* 0x800000ff02027221 */ /* 0x000fc80000010100 */
[----:B------:R-:W-:-:S07]  /*0890*/  FFMA R19, R19, R2, R19 ;  /* 0x0000000213137223 */ /* 0x000fce0000000013 */
.L_x_45:
[----:B------:R-:W-:Y:S05]  /*08a0*/  BSYNC.RECONVERGENT B0 ;  /* 0x0000000000007941 */ /* 0x000fea0003800200 */
.L_x_43:
[C---:B------:R-:W-:Y:S01]  /*08b0*/  IADD3 R13, PT, PT, R11.reuse, R24, RZ ;  /* 0x000000180b0d7210 */ /* 0x040fe20007ffe0ff */
[----:B------:R-:W-:-:S04]  /*08c0*/  IMAD.WIDE.U32 R10, R11, 0x4, R8 ;  /* 0x000000040b0a7825 */ /* 0x000fc800078e0008 */
[C---:B------:R-:W-:Y:S01]  /*08d0*/  IMAD.WIDE.U32 R14, R13.reuse, 0x4, R4 ;  /* 0x000000040d0e7825 */ /* 0x040fe200078e0004 */
[----:B------:R0:W-:Y:S03]  /*08e0*/  ST.E desc[UR36][R10.64], R19 ;  /* 0x000000130a007985 */ /* 0x0001e6000c101924 */
[----:B------:R-:W-:Y:S02]  /*08f0*/  IMAD.WIDE.U32 R16, R13, 0x4, R6 ;  /* 0x000000040d107825 */ /* 0x000fe400078e0006 */
        /* <DEDUP_REMOVED lines=9> */
[----:B------:R-:W-:-:S03]  /*0990*/  IMAD.SHL.U32 R2, R2, 0x800000, RZ ;  /* 0x0080000002027824 */ /* 0x000fc600078e00ff */
[----:B------:R-:W-:-:S04]  /*09a0*/  FFMA R21, R0, -1.4426950216293334961, -R21 ;  /* 0xbfb8aa3b00157823 */ /* 0x000fc80000000815 */
[----:B------:R-:W-:-:S06]  /*09b0*/  FFMA R21, R0, -1.925963033500011079e-08, R21 ;  /* 0xb2a5706000157823 */ /* 0x000fcc0000000015 */
[----:B------:R-:W1:Y:S02]  /*09c0*/  MUFU.EX2 R21, R21 ;  /* 0x0000001500157308 */ /* 0x000e640000000800 */
[----:B-1----:R-:W-:-:S05]  /*09d0*/  FFMA R0, R2, R21, 1 ;  /* 0x3f80000002007423 */ /* 0x002fca0000000015 */
[----:B------:R-:W-:-:S04]  /*09e0*/  IADD3 R2, PT, PT, R0, 0x1800000, RZ ;  /* 0x0180000000027810 */ /* 0x000fc80007ffe0ff */
[----:B------:R-:W-:-:S04]  /*09f0*/  LOP3.LUT R2, R2, 0x7f800000, RZ, 0xc0, !PT ;  /* 0x7f80000002027812 */ /* 0x000fc800078ec0ff */
[----:B------:R-:W-:-:S13]  /*0a00*/  ISETP.GT.U32.AND P0, PT, R2, 0x1ffffff, PT ;  /* 0x01ffffff0200780c */ /* 0x000fda0003f04070 */
[----:B0-----:R-:W-:Y:S05]  /*0a10*/  @P0 BRA `(.L_x_47) ;  /* 0x0000000000100947 */ /* 0x001fea0003800000 */
[----:B------:R-:W-:-:S07]  /*0a20*/  MOV R10, 0xa40 ;  /* 0x00000a40000a7802 */ /* 0x000fce0000000f00 */
[----:B------:R-:W-:Y:S05]  /*0a30*/  CALL.REL.NOINC `($__internal_0_$__cuda_sm20_rcp_rn_f32_slowpath) ;  /* 0x0000000000a47944 */ /* 0x000fea0003c00000 */
[----:B------:R-:W-:Y:S01]  /*0a40*/  MOV R15, R19 ;  /* 0x00000013000f7202 */ /* 0x000fe20000000f00 */
[----:B------:R-:W-:Y:S06]  /*0a50*/  BRA `(.L_x_48) ;  /* 0x0000000000107947 */ /* 0x000fec0003800000 */
.L_x_47:
[----:B------:R-:W0:Y:S02]  /*0a60*/  MUFU.RCP R15, R0 ;  /* 0x00000000000f7308 */ /* 0x000e240000001000 */
[----:B0-----:R-:W-:-:S04]  /*0a70*/  FFMA R2, R0, R15, -1 ;  /* 0xbf80000000027423 */ /* 0x001fc8000000000f */
[----:B------:R-:W-:-:S04]  /*0a80*/  FADD.FTZ R2, -R2, -RZ ;  /* 0x800000ff02027221 */ /* 0x000fc80000010100 */
[----:B------:R-:W-:-:S07]  /*0a90*/  FFMA R15, R15, R2, R15 ;  /* 0x000000020f0f7223 */ /* 0x000fce000000000f */
.L_x_48:
[----:B------:R-:W-:Y:S05]  /*0aa0*/  BSYNC.RECONVERGENT B0 ;  /* 0x0000000000007941 */ /* 0x000fea0003800200 */
.L_x_46:
[----:B------:R-:W-:-:S04]  /*0ab0*/  IMAD.WIDE.U32 R10, R13, 0x4, R8 ;  /* 0x000000040d0a7825 */ /* 0x000fc800078e0008 */
[C---:B------:R-:W-:Y:S01]  /*0ac0*/  IMAD.WIDE.U32 R4, R3.reuse, 0x4, R4 ;  /* 0x0000000403047825 */ /* 0x040fe200078e0004 */
[----:B------:R0:W-:Y:S03]  /*0ad0*/  ST.E desc[UR36][R10.64], R15 ;  /* 0x0000000f0a007985 */ /* 0x0001e6000c101924 */
[----:B------:R-:W-:Y:S02]  /*0ae0*/  IMAD.WIDE.U32 R6, R3, 0x4, R6 ;  /* 0x0000000403067825 */ /* 0x000fe400078e0006 */
[----:B------:R-:W2:Y:S04]  /*0af0*/  LD.E R4, desc[UR36][R4.64] ;  /* 0x0000002404047980 */ /* 0x000ea8000c101900 */
[----:B------:R-:W2:Y:S01]  /*0b00*/  LD.E R7, desc[UR36][R6.64] ;  /* 0x0000002406077980 */ /* 0x000ea2000c101900 */
[----:B------:R-:W-:-:S02]  /*0b10*/  HFMA2 R13, -RZ, RZ, 0.96630859375, -0.0022525787353515625 ;  /* 0x3bbb989dff0d7431 */ /* 0x000fc400000001ff */
[----:B------:R-:W-:Y:S01]  /*0b20*/  IMAD.MOV.U32 R17, RZ, RZ, 0x437c0000 ;  /* 0x437c0000ff117424 */ /* 0x000fe200078e00ff */
        /* <DEDUP_REMOVED lines=18> */
.L_x_50:
[----:B------:R-:W0:Y:S02]  /*0c50*/  MUFU.RCP R5, R0 ;  /* 0x0000000000057308 */ /* 0x000e240000001000 */
[----:B0-----:R-:W-:-:S04]  /*0c60*/  FFMA R2, R0, R5, -1 ;  /* 0xbf80000000027423 */ /* 0x001fc80000000005 */
[----:B------:R-:W-:-:S04]  /*0c70*/  FADD.FTZ R2, -R2, -RZ ;  /* 0x800000ff02027221 */ /* 0x000fc80000010100 */
[----:B------:R-:W-:-:S07]  /*0c80*/  FFMA R5, R5, R2, R5 ;  /* 0x0000000205057223 */ /* 0x000fce0000000005 */
.L_x_51:
[----:B------:R-:W-:Y:S05]  /*0c90*/  BSYNC.RECONVERGENT B0 ;  /* 0x0000000000007941 */ /* 0x000fea0003800200 */
.L_x_49:
[----:B------:R-:W-:-:S05]  /*0ca0*/  IMAD.WIDE.U32 R8, R3, 0x4, R8 ;  /* 0x0000000403087825 */ /* 0x000fca00078e0008 */
[----:B------:R-:W-:Y:S01]  /*0cb0*/  ST.E desc[UR36][R8.64], R5 ;  /* 0x0000000508007985 */ /* 0x000fe2000c101924 */
[----:B------:R-:W-:Y:S05]  /*0cc0*/  EXIT ;  /* 0x000000000000794d */ /* 0x000fea0003800000 */
        .weak           $__internal_0_$__cuda_sm20_rcp_rn_f32_slowpath
        .type           $__internal_0_$__cuda_sm20_rcp_rn_f32_slowpath,@function
        .size           $__internal_0_$__cuda_sm20_rcp_rn_f32_slowpath,(.L_x_135 - $__internal_0_$__cuda_sm20_rcp_rn_f32_slowpath)
$__internal_0_$__cuda_sm20_rcp_rn_f32_slowpath:
[----:B------:R-:W-:Y:S01]  /*0cd0*/  IMAD.SHL.U32 R2, R0, 0x2, RZ ;  /* 0x0000000200027824 */ /* 0x000fe200078e00ff */
[----:B------:R-:W-:Y:S04]  /*0ce0*/  BSSY.RECONVERGENT B1, `(.L_x_52) ;  /* 0x0000030000017945 */ /* 0x000fe80003800200 */
[----:B------:R-:W-:-:S04]  /*0cf0*/  SHF.R.U32.HI R2, RZ, 0x18, R2 ;  /* 0x00000018ff027819 */ /* 0x000fc80000011602 */
[----:B------:R-:W-:-:S13]  /*0d00*/  ISETP.NE.U32.AND P0, PT, R2, RZ, PT ;  /* 0x000000ff0200720c */ /* 0x000fda0003f05070 */
[----:B------:R-:W-:Y:S05]  /*0d10*/  @P0 BRA `(.L_x_53) ;  /* 0x0000000000280947 */ /* 0x000fea0003800000 */
[----:B------:R-:W-:-:S04]  /*0d20*/  SHF.L.U32 R2, R0, 0x1, RZ ;  /* 0x0000000100027819 */ /* 0x000fc800000006ff */
[----:B------:R-:W-:-:S13]  /*0d30*/  ISETP.NE.AND P0, PT, R2, RZ, PT ;  /* 0x000000ff0200720c */ /* 0x000fda0003f05270 */
[----:B------:R-:W-:Y:S01]  /*0d40*/  @P0 FFMA R14, R0, 1.84467440737095516160e+19, RZ ;  /* 0x5f800000000e0823 */ /* 0x000fe200000000ff */
[----:B------:R-:W-:Y:S08]  /*0d50*/  @!P0 MUFU.RCP R12, R0 ;  /* 0x00000000000c8308 */ /* 0x000ff00000001000 */
[----:B------:R-:W0:Y:S02]  /*0d60*/  @P0 MUFU.RCP R15, R14 ;  /* 0x0000000e000f0308 */ /* 0x000e240000001000 */
[----:B0-----:R-:W-:-:S04]  /*0d70*/  @P0 FFMA R2, R14, R15, -1 ;  /* 0xbf8000000e020423 */ /* 0x001fc8000000000f */
[----:B------:R-:W-:-:S04]  /*0d80*/  @P0 FADD.FTZ R2, -R2, -RZ ;  /* 0x800000ff02020221 */ /* 0x000fc80000010100 */
[----:B------:R-:W-:-:S04]  /*0d90*/  @P0 FFMA R2, R15, R2, R15 ;  /* 0x000000020f020223 */ /* 0x000fc8000000000f */
[----:B------:R-:W-:Y:S01]  /*0da0*/  @P0 FFMA R12, R2, 1.84467440737095516160e+19, RZ ;  /* 0x5f800000020c0823 */ /* 0x000fe200000000ff */
[----:B------:R-:W-:Y:S06]  /*0db0*/  BRA `(.L_x_54) ;  /* 0x0000000000887947 */ /* 0x000fec0003800000 */
.L_x_53:
[----:B------:R-:W-:-:S04]  /*0dc0*/  IADD3 R12, PT, PT, R2, -0xfd, RZ ;  /* 0xffffff03020c7810 */ /* 0x000fc80007ffe0ff */
[----:B------:R-:W-:-:S13]  /*0dd0*/  ISETP.GT.U32.AND P0, PT, R12, 0x1, PT ;  /* 0x000000010c00780c */ /* 0x000fda0003f04070 */
[----:B------:R-:W-:Y:S05]  /*0de0*/  @P0 BRA `(.L_x_55) ;  /* 0x0000000000780947 */ /* 0x000fea0003800000 */
[----:B------:R-:W-:Y:S01]  /*0df0*/  LOP3.LUT R14, R0, 0x7fffff, RZ, 0xc0, !PT ;  /* 0x007fffff000e7812 */ /* 0x000fe200078ec0ff */
[----:B------:R-:W-:Y:S01]  /*0e00*/  HFMA2 R19, -RZ, RZ, 0, 1.78813934326171875e-07 ;  /* 0x00000003ff137431 */ /* 0x000fe200000001ff */
[----:B------:R-:W-:Y:S02]  /*0e10*/  IADD3 R2, PT, PT, R2, -0xfc, RZ ;  /* 0xffffff0402027810 */ /* 0x000fe40007ffe0ff */
[----:B------:R-:W-:-:S04]  /*0e20*/  LOP3.LUT R14, R14, 0x3f800000, RZ, 0xfc, !PT ;  /* 0x3f8000000e0e7812 */ /* 0x000fc800078efcff */
[----:B------:R-:W0:Y:S01]  /*0e30*/  MUFU.RCP R15, R14 ;  /* 0x0000000e000f7308 */ /* 0x000e220000001000 */
[----:B------:R-:W-:Y:S01]  /*0e40*/  SHF.L.U32 R18, R19, R12, RZ ;  /* 0x0000000c13127219 */ /* 0x000fe200000006ff */
[----:B0-----:R-:W-:-:S04]  /*0e50*/  FFMA R16, R14, R15, -1 ;  /* 0xbf8000000e107423 */ /* 0x001fc8000000000f */
[----:B------:R-:W-:-:S04]  /*0e60*/  FADD.FTZ R16, -R16, -RZ ;  /* 0x800000ff10107221 */ /* 0x000fc80000010100 */
[CCC-:B------:R-:W-:Y:S01]  /*0e70*/  FFMA.RM R17, R15.reuse, R16.reuse, R15.reuse ;  /* 0x000000100f117223 */ /* 0x1c0fe2000000400f */
[----:B------:R-:W-:-:S04]  /*0e80*/  FFMA.RP R16, R15, R16, R15 ;  /* 0x000000100f107223 */ /* 0x000fc8000000800f */
[C---:B------:R-:W-:Y:S02]  /*0e90*/  LOP3.LUT R15, R17.reuse, 0x7fffff, RZ, 0xc0, !PT ;  /* 0x007fffff110f7812 */ /* 0x040fe400078ec0ff */
[----:B------:R-:W-:Y:S02]  /*0ea0*/  FSETP.NEU.FTZ.AND P0, PT, R17, R16, PT ;  /* 0x000000101100720b */ /* 0x000fe40003f1d000 */
[----:B------:R-:W-:Y:S02]  /*0eb0*/  LOP3.LUT R15, R15, 0x800000, RZ, 0xfc, !PT ;  /* 0x008000000f0f7812 */ /* 0x000fe400078efcff */
[----:B------:R-:W-:Y:S02]  /*0ec0*/  SEL R16, RZ, 0xffffffff, !P0 ;  /* 0xffffffffff107807 */ /* 0x000fe40004000000 */
[----:B------:R-:W-:-:S03]  /*0ed0*/  LOP3.LUT R17, R18, R15, RZ, 0xc0, !PT ;  /* 0x0000000f12117212 */ /* 0x000fc600078ec0ff */
[----:B------:R-:W-:Y:S01]  /*0ee0*/  IMAD.MOV R16, RZ, RZ, -R16 ;  /* 0x000000ffff107224 */ /* 0x000fe200078e0a10 */
[----:B------:R-:W-:-:S04]  /*0ef0*/  SHF.R.U32.HI R17, RZ, R12, R17 ;  /* 0x0000000cff117219 */ /* 0x000fc80000011611 */
[--C-:B------:R-:W-:Y:S02]  /*0f00*/  LOP3.LUT P1, RZ, R16, R12, R15.reuse, 0xf8, !PT ;  /* 0x0000000c10ff7212 */ /* 0x100fe4000782f80f */
[C---:B------:R-:W-:Y:S02]  /*0f10*/  LOP3.LUT P0, RZ, R17.reuse, 0x1, RZ, 0xc0, !PT ;  /* 0x0000000111ff7812 */ /* 0x040fe4000780c0ff */
[----:B------:R-:W-:Y:S02]  /*0f20*/  LOP3.LUT P2, RZ, R17, 0x2, RZ, 0xc0, !PT ;  /* 0x0000000211ff7812 */ /* 0x000fe4000784c0ff */
[----:B------:R-:W-:Y:S02]  /*0f30*/  SHF.R.U32.HI R15, RZ, R2, R15 ;  /* 0x00000002ff0f7219 */ /* 0x000fe4000001160f */
[----:B------:R-:W-:Y:S02]  /*0f40*/  PLOP3.LUT P0, PT, P0, P1, P2, 0xe0, 0x0 ;  /* 0x000000000000781c */ /* 0x000fe40000703c20 */
[----:B------:R-:W-:-:S02]  /*0f50*/  LOP3.LUT P1, RZ, R0, 0x7fffff, RZ, 0xc0, !PT ;  /* 0x007fffff00ff7812 */ /* 0x000fc4000782c0ff */
[----:B------:R-:W-:-:S04]  /*0f60*/  SEL R12, RZ, 0x1, !P0 ;  /* 0x00000001ff0c7807 */ /* 0x000fc80004000000 */
[----:B------:R-:W-:-:S04]  /*0f70*/  IADD3 R12, PT, PT, -R12, RZ, RZ ;  /* 0x000000ff0c0c7210 */ /* 0x000fc80007ffe1ff */
[----:B------:R-:W-:-:S13]  /*0f80*/  ISETP.GE.AND P0, PT, R12, RZ, PT ;  /* 0x000000ff0c00720c */ /* 0x000fda0003f06270 */
[----:B------:R-:W-:-:S05]  /*0f90*/  @!P0 IADD3 R15, PT, PT, R15, 0x1, RZ ;  /* 0x000000010f0f8810 */ /* 0x000fca0007ffe0ff */
[----:B------:R-:W-:-:S05]  /*0fa0*/  @!P1 IMAD.SHL.U32 R15, R15, 0x2, RZ ;  /* 0x000000020f0f9824 */ /* 0x000fca00078e00ff */
[----:B------:R-:W-:Y:S01]  /*0fb0*/  LOP3.LUT R12, R15, 0x80000000, R0, 0xf8, !PT ;  /* 0x800000000f0c7812 */ /* 0x000fe200078ef800 */
[----:B------:R-:W-:Y:S06]  /*0fc0*/  BRA `(.L_x_54) ;  /* 0x0000000000047947 */ /* 0x000fec0003800000 */
.L_x_55:
[----:B------:R0:W1:Y:S02]  /*0fd0*/  MUFU.RCP R12, R0 ;  /* 0x00000000000c7308 */ /* 0x0000640000001000 */
.L_x_54:
[----:B------:R-:W-:Y:S05]  /*0fe0*/  BSYNC.RECONVERGENT B1 ;  /* 0x0000000000017941 */ /* 0x000fea0003800200 */
.L_x_52:
[----:B------:R-:W-:Y:S01]  /*0ff0*/  HFMA2 R15, -RZ, RZ, 0, 0 ;  /* 0x00000000ff0f7431 */ /* 0x000fe200000001ff */
[----:B------:R-:W-:Y:S02]  /*1000*/  MOV R14, R10 ;  /* 0x0000000a000e7202 */ /* 0x000fe40000000f00 */
[----:B-1----:R-:W-:Y:S02]  /*1010*/  MOV R19, R12 ;  /* 0x0000000c00137202 */ /* 0x002fe40000000f00 */
[----:B0-----:R-:W-:Y:S05]  /*1020*/  RET.REL.NODEC R14 `(_Z13AddandSigmoidP8Vector2DS0_S0_) ;  /* 0xffffffec0ef47950 */ /* 0x001fea0003c3ffff */
.L_x_56:
        /* <DEDUP_REMOVED lines=13> */
.L_x_135:


//--------------------- .text._Z10PointerSetP8Vector2DS0_ii --------------------------
	.section	.text._Z10PointerSetP8Vector2DS0_ii,"ax",@progbits
	.align	128
        .global         _Z10PointerSetP8Vector2DS0_ii
        .type           _Z10PointerSetP8Vector2DS0_ii,@function
        .size           _Z10PointerSetP8Vector2DS0_ii,(.L_x_143 - _Z10PointerSetP8Vector2DS0_ii)
        .other          _Z10PointerSetP8Vector2DS0_ii,@"STO_CUDA_ENTRY STV_DEFAULT"
_Z10PointerSetP8Vector2DS0_ii:
.text._Z10PointerSetP8Vector2DS0_ii:
[----:B------:R-:W-:Y:S08]  /*0000*/  LDC R1, c[0x0][0x37c] ;  /* 0x0000df00ff017b82 */ /* 0x000ff00000000800 */
[----:B------:R-:W0:Y:S01]  /*0010*/  LDC.64 R4, c[0x0][0x388] ;  /* 0x0000e200ff047b82 */ /* 0x000e220000000a00 */
[----:B------:R-:W0:Y:S07]  /*0020*/  LDCU.64 UR4, c[0x0][0x358] ;  /* 0x00006b00ff0477ac */ /* 0x000e2e0008000a00 */
[----:B------:R-:W1:Y:S01]  /*0030*/  LDC.64 R8, c[0x0][0x390] ;  /* 0x0000e400ff087b82 */ /* 0x000e620000000a00 */
[----:B0-----:R-:W2:Y:S07]  /*0040*/  LDG.E R11, desc[UR4][R4.64+0xc] ;  /* 0x00000c04040b7981 */ /* 0x001eae000c1e1900 */
[----:B------:R-:W2:Y:S01]  /*0050*/  LDC.64 R6, c[0x0][0x380] ;  /* 0x0000e000ff067b82 */ /* 0x000ea20000000a00 */
[----:B-1----:R-:W-:-:S05]  /*0060*/  MOV R10, R9 ;  /* 0x00000009000a7202 */ /* 0x002fca0000000f00 */
[----:B--2---:R-:W-:Y:S04]  /*0070*/  STG.E.64 desc[UR4][R6.64+0x8], R10 ;  /* 0x0000080a06007986 */ /* 0x004fe8000c101b04 */
[----:B------:R-:W2:Y:S04]  /*0080*/  LDG.E R9, desc[UR4][R4.64+0xc] ;  /* 0x00000c0404097981 */ /* 0x000ea8000c1e1900 */
[----:B------:R-:W3:Y:S01]  /*0090*/  LDG.E.64 R2, desc[UR4][R4.64] ;  /* 0x0000000404027981 */ /* 0x000ee2000c1e1b00 */
[----:B--2---:R-:W-:-:S04]  /*00a0*/  IMAD R9, R9, R8, RZ ;  /* 0x0000000809097224 */ /* 0x004fc800078e02ff */
[----:B---3--:R-:W-:-:S05]  /*00b0*/  IMAD.WIDE R2, R9, 0x4, R2 ;  /* 0x0000000409027825 */ /* 0x008fca00078e0202 */
[----:B------:R-:W-:Y:S01]  /*00c0*/  STG.E.64 desc[UR4][R6.64], R2 ;  /* 0x0000000206007986 */ /* 0x000fe2000c101b04 */
[----:B------:R-:W-:Y:S05]  /*00d0*/  EXIT ;  /* 0x000000000000794d */ /* 0x000fea0003800000 */
.L_x_57:
        /* <DEDUP_REMOVED lines=10> */
.L_x_143:


//--------------------- .text._Z7SoftmaxP8Vector2DS0_ --------------------------
	.section	.text._Z7SoftmaxP8Vector2DS0_,"ax",@progbits
	.align	128
        .global         _Z7SoftmaxP8Vector2DS0_
        .type           _Z7SoftmaxP8Vector2DS0_,@function
        .size           _Z7SoftmaxP8Vector2DS0_,(.L_x_136 - _Z7SoftmaxP8Vector2DS0_)
        .other          _Z7SoftmaxP8Vector2DS0_,@"STO_CUDA_ENTRY STV_DEFAULT"
_Z7SoftmaxP8Vector2DS0_:
.text._Z7SoftmaxP8Vector2DS0_:
[----:B------:R-:W0:Y:S01]  /*0000*/  LDC R1, c[0x0][0x37c] ;  /* 0x0000df00ff017b82 */ /* 0x000e220000000800 */
[----:B------:R-:W1:Y:S01]  /*0010*/  S2R R24, SR_TID.Y ;  /* 0x0000000000187919 */ /* 0x000e620000002200 */
[----:B------:R-:W2:Y:S06]  /*0020*/  LDCU UR5, c[0x0][0x2fc] ;  /* 0x00005f80ff0577ac */ /* 0x000eac0008000800 */
[----:B------:R-:W1:Y:S01]  /*0030*/  S2UR UR6, SR_CTAID.Y ;  /* 0x00000000000679c3 */ /* 0x000e620000002600 */
[----:B0-----:R-:W-:Y:S01]  /*0040*/  VIADD R1, R1, 0xfffffff0 ;  /* 0xfffffff001017836 */ /* 0x001fe20000000000 */
[----:B------:R-:W-:Y:S01]  /*0050*/  BSSY.RECONVERGENT B6, `(.L_x_58) ;  /* 0x0000028000067945 */ /* 0x000fe20003800200 */
[----:B------:R-:W0:Y:S01]  /*0060*/  LDCU UR4, c[0x0][0x2f8] ;  /* 0x00005f00ff0477ac */ /* 0x000e220008000800 */
[----:B------:R-:W3:Y:S04]  /*0070*/  LDCU.64 UR36, c[0x0][0x358] ;  /* 0x00006b00ff2477ac */ /* 0x000ee80008000a00 */
[----:B------:R-:W1:Y:S01]  /*0080*/  LDC R19, c[0x0][0x364] ;  /* 0x0000d900ff137b82 */ /* 0x000e620000000800 */
[----:B0-----:R-:W-:-:S05]  /*0090*/  IADD3 R2, P1, PT, R1, UR4, RZ ;  /* 0x0000000401027c10 */ /* 0x001fca000ff3e0ff */
[----:B--2---:R-:W-:Y:S02]  /*00a0*/  IMAD.X R22, RZ, RZ, UR5, P1 ;  /* 0x00000005ff167e24 */ /* 0x004fe400088e06ff */
[----:B-1----:R-:W-:-:S05]  /*00b0*/  IMAD R24, R19, UR6, R24 ;  /* 0x0000000613187c24 */ /* 0x002fca000f8e0218 */
[----:B------:R-:W-:-:S13]  /*00c0*/  ISETP.NE.AND P0, PT, R24, RZ, PT ;  /* 0x000000ff1800720c */ /* 0x000fda0003f05270 */
[----:B---3--:R-:W-:Y:S05]  /*00d0*/  @!P0 BRA `(.L_x_59) ;  /* 0x00000000000c8947 */ /* 0x008fea0003800000 */
[----:B------:R-:W0:Y:S02]  /*00e0*/  LDC.64 R2, c[0x0][0x388] ;  /* 0x0000e200ff027b82 */ /* 0x000e240000000a00 */
[----:B0-----:R0:W5:Y:S01]  /*00f0*/  LDG.E.CONSTANT R17, desc[UR36][R2.64+0x8] ;  /* 0x0000082402117981 */ /* 0x001162000c1e9900 */
[----:B------:R-:W-:Y:S05]  /*0100*/  BRA `(.L_x_60) ;  /* 0x0000000000707947 */ /* 0x000fea0003800000 */
.L_x_59:
[----:B------:R-:W0:Y:S02]  /*0110*/  LDC.64 R4, c[0x0][0x388] ;  /* 0x0000e200ff047b82 */ /* 0x000e240000000a00 */
[----:B0-----:R-:W2:Y:S01]  /*0120*/  LDG.E.CONSTANT R17, desc[UR36][R4.64+0x8] ;  /* 0x0000082404117981 */ /* 0x001ea2000c1e9900 */
[----:B------:R-:W0:Y:S02]  /*0130*/  LDCU UR4, c[0x0][0x374] ;  /* 0x00006e80ff0477ac */ /* 0x000e240008000800 */
[----:B0-----:R-:W-:-:S05]  /*0140*/  IMAD R19, R19, UR4, RZ ;  /* 0x0000000413137c24 */ /* 0x001fca000f8e02ff */
[----:B--2---:R-:W-:-:S13]  /*0150*/  ISETP.GE.U32.AND P0, PT, R19, R17, PT ;  /* 0x000000111300720c */ /* 0x004fda0003f06070 */
[----:B------:R-:W-:Y:S05]  /*0160*/  @P0 BRA `(.L_x_60) ;  /* 0x0000000000580947 */ /* 0x000fea0003800000 */
        /* <DEDUP_REMOVED lines=8> */
.L_x_61:
[----:B------:R-:W0:Y:S02]  /*01f0*/  LDC.64 R8, c[0x0][0x388] ;  /* 0x0000e200ff087b82 */ /* 0x000e240000000a00 */
[----:B0-----:R-:W2:Y:S01]  /*0200*/  LDG.E.CONSTANT R16, desc[UR36][R8.64+0xc] ;  /* 0x00000c2408107981 */ /* 0x001ea2000c1e9900 */
[----:B------:R-:W0:Y:S05]  /*0210*/  LDCU UR4, c[0x0][0x360] ;  /* 0x00006c00ff0477ac */ /* 0x000e2a0008000800 */
[----:B------:R-:W0:Y:S01]  /*0220*/  LDC R18, c[0x0][0x370] ;  /* 0x0000dc00ff127b82 */ /* 0x000e220000000800 */
[----:B------:R-:W-:Y:S01]  /*0230*/  IMAD.MOV.U32 R6, RZ, RZ, R2 ;  /* 0x000000ffff067224 */ /* 0x000fe200078e0002 */
[----:B------:R-:W-:-:S06]  /*0240*/  MOV R7, R22 ;  /* 0x0000001600077202 */ /* 0x000fcc0000000f00 */
[----:B------:R1:W3:Y:S01]  /*0250*/  LDC.64 R10, c[0x4][R23] ;  /* 0x01000000170a7b82 */ /* 0x0002e20000000a00 */
[----:B0-----:R-:W-:Y:S01]  /*0260*/  IMAD R18, R18, UR4, RZ ;  /* 0x0000000412127c24 */ /* 0x001fe2000f8e02ff */
[----:B------:R-:W0:Y:S02]  /*0270*/  LDCU.64 UR4, c[0x4][0x28] ;  /* 0x01000500ff0477ac */ /* 0x000e240008000a00 */
[----:B0-----:R-:W-:Y:S02]  /*0280*/  IMAD.U32 R4, RZ, RZ, UR4 ;  /* 0x00000004ff047e24 */ /* 0x001fe4000f8e00ff */
[----:B------:R-:W-:Y:S01]  /*0290*/  IMAD.U32 R5, RZ, RZ, UR5 ;  /* 0x00000005ff057e24 */ /* 0x000fe2000f8e00ff */
[----:B--23--:R1:W-:Y:S06]  /*02a0*/  STL.128 [R1], R16 ;  /* 0x0000001001007387 */ /* 0x00c3ec0000100c00 */
[----:B------:R-:W-:-:S07]  /*02b0*/  LEPC R20, `(.L_x_60) ;  /* 0x000000001014794e */ /* 0x000fce0000000000 */
[----:B-1----:R-:W-:Y:S05]  /*02c0*/  CALL.ABS.NOINC R10 ;  /* 0x000000000a007343 */ /* 0x002fea0003c00000 */
.L_x_60:
[----:B------:R-:W-:Y:S05]  /*02d0*/  BSYNC.RECONVERGENT B6 ;  /* 0x0000000000067941 */ /* 0x000fea0003800200 */
.L_x_58:
[----:B-----5:R-:W-:-:S13]  /*02e0*/  ISETP.GE.AND P0, PT, R24, R17, PT ;  /* 0x000000111800720c */ /* 0x020fda0003f06270 */
[----:B------:R-:W-:Y:S05]  /*02f0*/  @P0 EXIT ;  /* 0x000000000000094d */ /* 0x000fea0003800000 */
[----:B------:R-:W1:Y:S02]  /*0300*/  LDC.64 R4, c[0x0][0x388] ;  /* 0x0000e200ff047b82 */ /* 0x000e640000000a00 */
[----:B-1----:R-:W2:Y:S01]  /*0310*/  LDG.E.CONSTANT R9, desc[UR36][R4.64+0xc] ;  /* 0x00000c2404097981 */ /* 0x002ea2000c1e9900 */
[----:B0-----:R-:W-:Y:S01]  /*0320*/  IMAD.MOV.U32 R3, RZ, RZ, RZ ;  /* 0x000000ffff037224 */ /* 0x001fe200078e00ff */
[----:B--2---:R-:W-:-:S13]  /*0330*/  ISETP.GE.AND P0, PT, R9, 0x1, PT ;  /* 0x000000010900780c */ /* 0x004fda0003f06270 */
[----:B------:R-:W-:Y:S05]  /*0340*/  @!P0 BRA `(.L_x_62) ;  /* 0x0000000000a88947 */ /* 0x000fea0003800000 */
[----:B------:R-:W5:Y:S01]  /*0350*/  LDG.E.64.CONSTANT R4, desc[UR36][R4.64] ;  /* 0x0000002404047981 */ /* 0x000f62000c1e9b00 */
[C---:B------:R-:W-:Y:S01]  /*0360*/  ISETP.GE.U32.AND P0, PT, R9.reuse, 0x4, PT ;  /* 0x000000040900780c */ /* 0x040fe20003f06070 */
[----:B------:R-:W-:Y:S01]  /*0370*/  IMAD R11, R24, R9, RZ ;  /* 0x00000009180b7224 */ /* 0x000fe200078e02ff */
[----:B------:R-:W-:Y:S02]  /*0380*/  LOP3.LUT R0, R9, 0x3, RZ, 0xc0, !PT ;  /* 0x0000000309007812 */ /* 0x000fe400078ec0ff */
[----:B------:R-:W-:Y:S02]  /*0390*/  CS2R R2, SRZ ;  /* 0x0000000000027805 */ /* 0x000fe4000001ff00 */
[----:B------:R-:W-:-:S07]  /*03a0*/  ISETP.NE.AND P1, PT, R0, RZ, PT ;  /* 0x000000ff0000720c */ /* 0x000fce0003f25270 */
[----:B------:R-:W-:Y:S06]  /*03b0*/  @!P0 BRA `(.L_x_63) ;  /* 0x00000000005c8947 */ /* 0x000fec0003800000 */
[----:B-----5:R-:W-:Y:S01]  /*03c0*/  IMAD.WIDE.U32 R6, R11, 0x4, R4 ;  /* 0x000000040b067825 */ /* 0x020fe200078e0004 */
[----:B------:R-:W-:Y:S01]  /*03d0*/  LOP3.LUT R2, R9, 0x7ffffffc, RZ, 0xc0, !PT ;  /* 0x7ffffffc09027812 */ /* 0x000fe200078ec0ff */
[----:B------:R-:W-:Y:S02]  /*03e0*/  BSSY.RECONVERGENT B0, `(.L_x_63) ;  /* 0x0000014000007945 */ /* 0x000fe40003800200 */
[----:B------:R-:W-:Y:S01]  /*03f0*/  IMAD.MOV.U32 R3, RZ, RZ, RZ ;  /* 0x000000ffff037224 */ /* 0x000fe200078e00ff */
[----:B------:R-:W-:Y:S01]  /*0400*/  IADD3 R12, P0, PT, R6, 0x8, RZ ;  /* 0x00000008060c7810 */ /* 0x000fe20007f1e0ff */
[----:B------:R-:W-:-:S03]  /*0410*/  IMAD.MOV R8, RZ, RZ, -R2 ;  /* 0x000000ffff087224 */ /* 0x000fc600078e0a02 */
[----:B------:R-:W-:-:S09]  /*0420*/  IADD3.X R13, PT, PT, RZ, R7, RZ, P0, !PT ;  /* 0x00000007ff0d7210 */ /* 0x000fd200007fe4ff */
.L_x_64:
[----:B------:R-:W-:Y:S02]  /*0430*/  IMAD.MOV.U32 R6, RZ, RZ, R12 ;  /* 0x000000ffff067224 */ /* 0x000fe400078e000c */
[----:B------:R-:W-:-:S05]  /*0440*/  IMAD.MOV.U32 R7, RZ, RZ, R13 ;  /* 0x000000ffff077224 */ /* 0x000fca00078e000d */
[----:B------:R-:W2:Y:S04]  /*0450*/  LD.E R10, desc[UR36][R6.64+-0x8] ;  /* 0xfffff824060a7980 */ /* 0x000ea8000c101900 */
[----:B------:R-:W3:Y:S04]  /*0460*/  LD.E R13, desc[UR36][R6.64+-0x4] ;  /* 0xfffffc24060d7980 */ /* 0x000ee8000c101900 */
[----:B------:R-:W4:Y:S04]  /*0470*/  LD.E R15, desc[UR36][R6.64] ;  /* 0x00000024060f7980 */ /* 0x000f28000c101900 */
[----:B------:R-:W5:Y:S01]  /*0480*/  LD.E R17, desc[UR36][R6.64+0x4] ;  /* 0x0000042406117980 */ /* 0x000f62000c101900 */
[----:B------:R-:W-:Y:S01]  /*0490*/  VIADD R8, R8, 0x4 ;  /* 0x0000000408087836 */ /* 0x000fe20000000000 */
[----:B------:R-:W-:-:S04]  /*04a0*/  IADD3 R12, P2, PT, R6, 0x10, RZ ;  /* 0x00000010060c7810 */ /* 0x000fc80007f5e0ff */
[----:B------:R-:W-:Y:S01]  /*04b0*/  ISETP.NE.AND P0, PT, R8, RZ, PT ;  /* 0x000000ff0800720c */ /* 0x000fe20003f05270 */
[----:B--2---:R-:W-:-:S04]  /*04c0*/  FADD R10, R10, R3 ;  /* 0x000000030a0a7221 */ /* 0x004fc80000000000 */
[----:B---3--:R-:W-:Y:S01]  /*04d0*/  FADD R10, R10, R13 ;  /* 0x0000000d0a0a7221 */ /* 0x008fe20000000000 */
[----:B------:R-:W-:-:S03]  /*04e0*/  IADD3.X R13, PT, PT, RZ, R7, RZ, P2, !PT ;  /* 0x00000007ff0d7210 */ /* 0x000fc600017fe4ff */
[----:B----4-:R-:W-:-:S04]  /*04f0*/  FADD R10, R10, R15 ;  /* 0x0000000f0a0a7221 */ /* 0x010fc80000000000 */
[----:B-----5:R-:W-:Y:S01]  /*0500*/  FADD R3, R10, R17 ;  /* 0x000000110a037221 */ /* 0x020fe20000000000 */
[----:B------:R-:W-:Y:S06]  /*0510*/  @P0 BRA `(.L_x_64) ;  /* 0xfffffffc00c40947 */ /* 0x000fec000383ffff */
[----:B------:R-:W-:Y:S05]  /*0520*/  BSYNC.RECONVERGENT B0 ;  /* 0x0000000000007941 */ /* 0x000fea0003800200 */
.L_x_63:
[----:B------:R-:W-:Y:S04]  /*0530*/  BSSY.RECONVERGENT B0, `(.L_x_62) ;  /* 0x000000b000007945 */ /* 0x000fe80003800200 */
[----:B------:R-:W-:Y:S05]  /*0540*/  @!P1 BRA `(.L_x_65) ;  /* 0x0000000000249947 */ /* 0x000fea0003800000 */
[----:B------:R-:W-:Y:S02]  /*0550*/  IMAD.IADD R11, R11, 0x1, R2 ;  /* 0x000000010b0b7824 */ /* 0x000fe400078e0202 */
[----:B------:R-:W-:-:S07]  /*0560*/  IMAD.MOV R0, RZ, RZ, -R0 ;  /* 0x000000ffff007224 */ /* 0x000fce00078e0a00 */
.L_x_66:
[----:B-----5:R-:W-:-:S06]  /*0570*/  IMAD.WIDE R6, R11, 0x4, R4 ;  /* 0x000000040b067825 */ /* 0x020fcc00078e0204 */
[----:B------:R-:W2:Y:S01]  /*0580*/  LD.E R6, desc[UR36][R6.64] ;  /* 0x0000002406067980 */ /* 0x000ea2000c101900 */
[----:B------:R-:W-:Y:S01]  /*0590*/  VIADD R0, R0, 0x1 ;  /* 0x0000000100007836 */ /* 0x000fe20000000000 */
[----:B------:R-:W-:-:S04]  /*05a0*/  IADD3 R11, PT, PT, R11, 0x1, RZ ;  /* 0x000000010b0b7810 */ /* 0x000fc80007ffe0ff */
[----:B------:R-:W-:Y:S01]  /*05b0*/  ISETP.NE.AND P0, PT, R0, RZ, PT ;  /* 0x000000ff0000720c */ /* 0x000fe20003f05270 */
[----:B--2---:R-:W-:-:S12]  /*05c0*/  FADD R3, R6, R3 ;  /* 0x0000000306037221 */ /* 0x004fd80000000000 */
[----:B------:R-:W-:Y:S05]  /*05d0*/  @P0 BRA `(.L_x_66) ;  /* 0xfffffffc00e40947 */ /* 0x000fea000383ffff */
.L_x_65:
[----:B------:R-:W-:Y:S05]  /*05e0*/  BSYNC.RECONVERGENT B0 ;  /* 0x0000000000007941 */ /* 0x000fea0003800200 */
.L_x_62:
[----:B------:R-:W-:-:S13]  /*05f0*/  ISETP.GE.AND P0, PT, R9, 0x1, PT ;  /* 0x000000010900780c */ /* 0x000fda0003f06270 */
[----:B------:R-:W-:Y:S05]  /*0600*/  @!P0 EXIT ;  /* 0x000000000000894d */ /* 0x000fea0003800000 */
[----:B------:R-:W0:Y:S08]  /*0610*/  LDC.64 R6, c[0x0][0x388] ;  /* 0x0000e200ff067b82 */ /* 0x000e300000000a00 */
[----:B-----5:R-:W1:Y:S01]  /*0620*/  LDC.64 R4, c[0x0][0x380] ;  /* 0x0000e000ff047b82 */ /* 0x020e620000000a00 */
[----:B0-----:R-:W5:Y:S04]  /*0630*/  LDG.E.64.CONSTANT R6, desc[UR36][R6.64] ;  /* 0x0000002406067981 */ /* 0x001f68000c1e9b00 */
[----:B-1----:R-:W5:Y:S01]  /*0640*/  LDG.E.64.CONSTANT R4, desc[UR36][R4.64] ;  /* 0x0000002404047981 */ /* 0x002f62000c1e9b00 */
[C---:B------:R-:W-:Y:S01]  /*0650*/  ISETP.GE.U32.AND P0, PT, R9.reuse, 0x4, PT ;  /* 0x000000040900780c */ /* 0x040fe20003f06070 */
[----:B------:R-:W-:Y:S01]  /*0660*/  IMAD R13, R24, R9, RZ ;  /* 0x00000009180d7224 */ /* 0x000fe200078e02ff */
[----:B------:R-:W-:Y:S01]  /*0670*/  LOP3.LUT R2, R9, 0x3, RZ, 0xc0, !PT ;  /* 0x0000000309027812 */ /* 0x000fe200078ec0ff */
[----:B------:R-:W-:-:S10]  /*0680*/  IMAD.MOV.U32 R12, RZ, RZ, RZ ;  /* 0x000000ffff0c7224 */ /* 0x000fd400078e00ff */
[----:B------:R-:W-:Y:S05]  /*0690*/  @!P0 BRA `(.L_x_67) ;  /* 0x0000000400448947 */ /* 0x000fea0003800000 */
[----:B------:R-:W-:Y:S01]  /*06a0*/  IMAD.MOV.U32 R10, RZ, RZ, 0x8 ;  /* 0x00000008ff0a7424 */ /* 0x000fe200078e00ff */
[----:B------:R-:W-:Y:S01]  /*06b0*/  LOP3.LUT R12, R9, 0x7ffffffc, RZ, 0xc0, !PT ;  /* 0x7ffffffc090c7812 */ /* 0x000fe200078ec0ff */
[----:B------:R-:W-:Y:S01]  /*06c0*/  IMAD.MOV.U32 R11, RZ, RZ, 0x0 ;  /* 0x00000000ff0b7424 */ /* 0x000fe200078e00ff */
[----:B------:R-:W-:Y:S02]  /*06d0*/  BSSY.RECONVERGENT B0, `(.L_x_67) ;  /* 0x000004d000007945 */ /* 0x000fe40003800200 */
[----:B------:R-:W-:Y:S01]  /*06e0*/  IADD3 R16, PT, PT, -R12, RZ, RZ ;  /* 0x000000ff0c107210 */ /* 0x000fe20007ffe1ff */
[----:B------:R-:W-:-:S03]  /*06f0*/  IMAD.WIDE.U32 R10, R13, 0x4, R10 ;  /* 0x000000040d0a7825 */ /* 0x000fc600078e000a */
[-C--:B-----5:R-:W-:Y:S02]  /*0700*/  IADD3 R8, P0, PT, R6, R10.reuse, RZ ;  /* 0x0000000a06087210 */ /* 0x0a0fe40007f1e0ff */
[----:B------:R-:W-:-:S03]  /*0710*/  IADD3 R18, P1, PT, R4, R10, RZ ;  /* 0x0000000a04127210 */ /* 0x000fc60007f3e0ff */
[--C-:B------:R-:W-:Y:S02]  /*0720*/  IMAD.X R9, R7, 0x1, R11.reuse, P0 ;  /* 0x0000000107097824 */ /* 0x100fe400000e060b */
[----:B------:R-:W-:-:S08]  /*0730*/  IMAD.X R19, R5, 0x1, R11, P1 ;  /* 0x0000000105137824 */ /* 0x000fd000008e060b */
.L_x_76:
[----:B------:R-:W2:Y:S01]  /*0740*/  LD.E R0, desc[UR36][R8.64+-0x8] ;  /* 0xfffff82408007980 */ /* 0x000ea2000c101900 */
[----:B0-----:R-:W0:Y:S01]  /*0750*/  MUFU.RCP R10, R3 ;  /* 0x00000003000a7308 */ /* 0x001e220000001000 */
[----:B------:R-:W-:Y:S01]  /*0760*/  VIADD R16, R16, 0x4 ;  /* 0x0000000410107836 */ /* 0x000fe20000000000 */
[----:B------:R-:W-:Y:S04]  /*0770*/  BSSY.RECONVERGENT B1, `(.L_x_68) ;  /* 0x000000d000017945 */ /* 0x000fe80003800200 */
[----:B------:R-:W-:Y:S01]  /*0780*/  ISETP.NE.AND P2, PT, R16, RZ, PT ;  /* 0x000000ff1000720c */ /* 0x000fe20003f45270 */
[----:B0-----:R-:W-:-:S04]  /*0790*/  FFMA R11, R10, -R3, 1 ;  /* 0x3f8000000a0b7423 */ /* 0x001fc80000000803 */
[----:B------:R-:W-:Y:S01]  /*07a0*/  FFMA R11, R10, R11, R10 ;  /* 0x0000000b0a0b7223 */ /* 0x000fe2000000000a */
[----:B--2---:R-:W0:Y:S03]  /*07b0*/  FCHK P0, R0, R3 ;  /* 0x0000000300007302 */ /* 0x004e260000000000 */
[----:B------:R-:W-:-:S04]  /*07c0*/  FFMA R10, R0, R11, RZ ;  /* 0x0000000b000a7223 */ /* 0x000fc800000000ff */
[----:B------:R-:W-:-:S04]  /*07d0*/  FFMA R14, R10, -R3, R0 ;  /* 0x800000030a0e7223 */ /* 0x000fc80000000000 */
[----:B------:R-:W-:Y:S01]  /*07e0*/  FFMA R15, R11, R14, R10 ;  /* 0x0000000e0b0f7223 */ /* 0x000fe2000000000a */
[----:B------:R-:W-:Y:S01]  /*07f0*/  MOV R10, R18 ;  /* 0x00000012000a7202 */ /* 0x000fe20000000f00 */
[----:B------:R-:W-:Y:S01]  /*0800*/  IMAD.MOV.U32 R11, RZ, RZ, R19 ;  /* 0x000000ffff0b7224 */ /* 0x000fe200078e0013 */
[----:B0-----:R-:W-:Y:S06]  /*0810*/  @!P0 BRA `(.L_x_69) ;  /* 0x0000000000088947 */ /* 0x001fec0003800000 */
[----:B------:R-:W-:-:S07]  /*0820*/  MOV R18, 0x840 ;  /* 0x0000084000127802 */ /* 0x000fce0000000f00 */
[----:B------:R-:W-:Y:S05]  /*0830*/  CALL.REL.NOINC `($__internal_1_$__cuda_sm3x_div_rn_noftz_f32_slowpath) ;  /* 0x0000000400447944 */ /* 0x000fea0003c00000 */
.L_x_69:
[----:B------:R-:W-:Y:S05]  /*0840*/  BSYNC.RECONVERGENT B1 ;  /* 0x0000000000017941 */ /* 0x000fea0003800200 */
.L_x_68:
[----:B------:R0:W-:Y:S04]  /*0850*/  ST.E desc[UR36][R10.64+-0x8], R15 ;  /* 0xfffff80f0a007985 */ /* 0x0001e8000c101924 */
[----:B------:R-:W2:Y:S01]  /*0860*/  LD.E R19, desc[UR36][R8.64+-0x4] ;  /* 0xfffffc2408137980 */ /* 0x000ea2000c101900 */
[----:B------:R-:W1:Y:S01]  /*0870*/  MUFU.RCP R0, R3 ;  /* 0x0000000300007308 */ /* 0x000e620000001000 */
[----:B------:R-:W-:Y:S01]  /*0880*/  BSSY.RECONVERGENT B1, `(.L_x_70) ;  /* 0x000000c000017945 */ /* 0x000fe20003800200 */
[----:B-1----:R-:W-:-:S04]  /*0890*/  FFMA R17, R0, -R3, 1 ;  /* 0x3f80000000117423 */ /* 0x002fc80000000803 */
[----:B------:R-:W-:Y:S02]  /*08a0*/  FFMA R0, R0, R17, R0 ;  /* 0x0000001100007223 */ /* 0x000fe40000000000 */
[----:B--2---:R-:W1:Y:S02]  /*08b0*/  FCHK P0, R19, R3 ;  /* 0x0000000313007302 */ /* 0x004e640000000000 */
[----:B------:R-:W-:-:S04]  /*08c0*/  FFMA R14, R0, R19, RZ ;  /* 0x00000013000e7223 */ /* 0x000fc800000000ff */
[----:B------:R-:W-:-:S04]  /*08d0*/  FFMA R17, R14, -R3, R19 ;  /* 0x800000030e117223 */ /* 0x000fc80000000013 */
[----:B------:R-:W-:Y:S01]  /*08e0*/  FFMA R17, R0, R17, R14 ;  /* 0x0000001100117223 */ /* 0x000fe2000000000e */
[----:B01----:R-:W-:Y:S06]  /*08f0*/  @!P0 BRA `(.L_x_71) ;  /* 0x0000000000108947 */ /* 0x003fec0003800000 */
[----:B------:R-:W-:Y:S01]  /*0900*/  IMAD.MOV.U32 R0, RZ, RZ, R19 ;  /* 0x000000ffff007224 */ /* 0x000fe200078e0013 */
[----:B------:R-:W-:-:S07]  /*0910*/  MOV R18, 0x930 ;  /* 0x0000093000127802 */ /* 0x000fce0000000f00 */
[----:B------:R-:W-:Y:S05]  /*0920*/  CALL.REL.NOINC `($__internal_1_$__cuda_sm3x_div_rn_noftz_f32_slowpath) ;  /* 0x0000000400087944 */ /* 0x000fea0003c00000 */
[----:B------:R-:W-:-:S07]  /*0930*/  MOV R17, R15 ;  /* 0x0000000f00117202 */ /* 0x000fce0000000f00 */
.L_x_71:
[----:B------:R-:W-:Y:S05]  /*0940*/  BSYNC.RECONVERGENT B1 ;  /* 0x0000000000017941 */ /* 0x000fea0003800200 */
.L_x_70:
        /* <DEDUP_REMOVED lines=14> */
.L_x_73:
[----:B------:R-:W-:Y:S05]  /*0a30*/  BSYNC.RECONVERGENT B1 ;  /* 0x0000000000017941 */ /* 0x000fea0003800200 */
.L_x_72:
        /* <DEDUP_REMOVED lines=15> */
.L_x_75:
[----:B------:R-:W-:Y:S05]  /*0b30*/  BSYNC.RECONVERGENT B1 ;  /* 0x0000000000017941 */ /* 0x000fea0003800200 */
.L_x_74:
[----:B------:R0:W-:Y:S01]  /*0b40*/  ST.E desc[UR36][R10.64+0x4], R17 ;  /* 0x000004110a007985 */ /* 0x0001e2000c101924 */
[----:B------:R-:W-:Y:S02]  /*0b50*/  IADD3 R8, P0, PT, R8, 0x10, RZ ;  /* 0x0000001008087810 */ /* 0x000fe40007f1e0ff */
[----:B------:R-:W-:-:S03]  /*0b60*/  IADD3 R18, P1, PT, R10, 0x10, RZ ;  /* 0x000000100a127810 */ /* 0x000fc60007f3e0ff */
[----:B------:R-:W-:Y:S02]  /*0b70*/  IMAD.X R9, RZ, RZ, R9, P0 ;  /* 0x000000ffff097224 */ /* 0x000fe400000e0609 */
[----:B------:R-:W-:Y:S01]  /*0b80*/  IMAD.X R19, RZ, RZ, R11, P1 ;  /* 0x000000ffff137224 */ /* 0x000fe200008e060b */
[----:B------:R-:W-:Y:S07]  /*0b90*/  @P2 BRA `(.L_x_76) ;  /* 0xfffffff800e82947 */ /* 0x000fee000383ffff */
[----:B------:R-:W-:Y:S05]  /*0ba0*/  BSYNC.RECONVERGENT B0 ;  /* 0x0000000000007941 */ /* 0x000fea0003800200 */
.L_x_67:
[----:B------:R-:W-:-:S13]  /*0bb0*/  ISETP.NE.AND P0, PT, R2, RZ, PT ;  /* 0x000000ff0200720c */ /* 0x000fda0003f05270 */
[----:B------:R-:W-:Y:S05]  /*0bc0*/  @!P0 EXIT ;  /* 0x000000000000894d */ /* 0x000fea0003800000 */
[----:B------:R-:W-:Y:S01]  /*0bd0*/  IADD3 R13, PT, PT, R13, R12, RZ ;  /* 0x0000000c0d0d7210 */ /* 0x000fe20007ffe0ff */
[----:B------:R-:W-:-:S07]  /*0be0*/  IMAD.MOV R2, RZ, RZ, -R2 ;  /* 0x000000ffff027224 */ /* 0x000fce00078e0a02 */
.L_x_79:
[----:B0----5:R-:W-:-:S06]  /*0bf0*/  IMAD.WIDE R10, R13, 0x4, R6 ;  /* 0x000000040d0a7825 */ /* 0x021fcc00078e0206 */
[----:B------:R-:W2:Y:S01]  /*0c00*/  LD.E R10, desc[UR36][R10.64] ;  /* 0x000000240a0a7980 */ /* 0x000ea2000c101900 */
[----:B------:R-:W0:Y:S01]  /*0c10*/  MUFU.RCP R0, R3 ;  /* 0x0000000300007308 */ /* 0x000e220000001000 */
[----:B------:R-:W-:Y:S01]  /*0c20*/  VIADD R2, R2, 0x1 ;  /* 0x0000000102027836 */ /* 0x000fe20000000000 */
[----:B------:R-:W-:Y:S04]  /*0c30*/  BSSY.RECONVERGENT B0, `(.L_x_77) ;  /* 0x000000d000007945 */ /* 0x000fe80003800200 */
[----:B------:R-:W-:Y:S01]  /*0c40*/  ISETP.NE.AND P2, PT, R2, RZ, PT ;  /* 0x000000ff0200720c */ /* 0x000fe20003f45270 */
[----:B01----:R-:W-:-:S04]  /*0c50*/  FFMA R9, R0, -R3, 1 ;  /* 0x3f80000000097423 */ /* 0x003fc80000000803 */
[----:B------:R-:W-:Y:S01]  /*0c60*/  FFMA R0, R0, R9, R0 ;  /* 0x0000000900007223 */ /* 0x000fe20000000000 */
[----:B--2---:R-:W0:Y:S03]  /*0c70*/  FCHK P0, R10, R3 ;  /* 0x000000030a007302 */ /* 0x004e260000000000 */
[----:B------:R-:W-:-:S04]  /*0c80*/  FFMA R9, R0, R10, RZ ;  /* 0x0000000a00097223 */ /* 0x000fc800000000ff */
[----:B------:R-:W-:-:S04]  /*0c90*/  FFMA R8, R9, -R3, R10 ;  /* 0x8000000309087223 */ /* 0x000fc8000000000a */
[----:B------:R-:W-:Y:S01]  /*0ca0*/  FFMA R15, R0, R8, R9 ;  /* 0x00000008000f7223 */ /* 0x000fe20000000009 */
[----:B------:R-:W-:Y:S01]  /*0cb0*/  IMAD.WIDE R8, R13, 0x4, R4 ;  /* 0x000000040d087825 */ /* 0x000fe200078e0204 */
[----:B0-----:R-:W-:Y:S06]  /*0cc0*/  @!P0 BRA `(.L_x_78) ;  /* 0x00000000000c8947 */ /* 0x001fec0003800000 */
[----:B------:R-:W-:Y:S02]  /*0cd0*/  MOV R0, R10 ;  /* 0x0000000a00007202 */ /* 0x000fe40000000f00 */
[----:B------:R-:W-:-:S07]  /*0ce0*/  MOV R18, 0xd00 ;  /* 0x00000d0000127802 */ /* 0x000fce0000000f00 */
[----:B------:R-:W-:Y:S05]  /*0cf0*/  CALL.REL.NOINC `($__internal_1_$__cuda_sm3x_div_rn_noftz_f32_slowpath) ;  /* 0x0000000000147944 */ /* 0x000fea0003c00000 */
.L_x_78:
[----:B------:R-:W-:Y:S05]  /*0d00*/  BSYNC.RECONVERGENT B0 ;  /* 0x0000000000007941 */ /* 0x000fea0003800200 */
.L_x_77:
[----:B------:R1:W-:Y:S01]  /*0d10*/  ST.E desc[UR36][R8.64], R15 ;  /* 0x0000000f08007985 */ /* 0x0003e2000c101924 */
[----:B------:R-:W-:Y:S01]  /*0d20*/  VIADD R13, R13, 0x1 ;  /* 0x000000010d0d7836 */ /* 0x000fe20000000000 */
[----:B------:R-:W-:Y:S06]  /*0d30*/  @P2 BRA `(.L_x_79) ;  /* 0xfffffffc00ac2947 */ /* 0x000fec000383ffff */
[----:B------:R-:W-:Y:S05]  /*0d40*/  EXIT ;  /* 0x000000000000794d */ /* 0x000fea0003800000 */
        .weak           $__internal_1_$__cuda_sm3x_div_rn_noftz_f32_slowpath
        .type           $__internal_1_$__cuda_sm3x_div_rn_noftz_f32_slowpath,@function
        .size           $__internal_1_$__cuda_sm3x_div_rn_noftz_f32_slowpath,(.L_x_136 - $__internal_1_$__cuda_sm3x_div_rn_noftz_f32_slowpath)
$__internal_1_$__cuda_sm3x_div_rn_noftz_f32_slowpath:
[--C-:B------:R-:W-:Y:S01]  /*0d50*/  SHF.R.U32.HI R15, RZ, 0x17, R3.reuse ;  /* 0x00000017ff0f7819 */ /* 0x100fe20000011603 */
[----:B------:R-:W-:Y:S01]  /*0d60*/  BSSY.RECONVERGENT B2, `(.L_x_80) ;  /* 0x0000063000027945 */ /* 0x000fe20003800200 */
[----:B------:R-:W-:Y:S01]  /*0d70*/  SHF.R.U32.HI R20, RZ, 0x17, R0 ;  /* 0x00000017ff147819 */ /* 0x000fe20000011600 */
[----:B------:R-:W-:Y:S01]  /*0d80*/  IMAD.MOV.U32 R17, RZ, RZ, R3 ;  /* 0x000000ffff117224 */ /* 0x000fe200078e0003 */
[----:B------:R-:W-:Y:S02]  /*0d90*/  LOP3.LUT R15, R15, 0xff, RZ, 0xc0, !PT ;  /* 0x000000ff0f0f7812 */ /* 0x000fe400078ec0ff */
[----:B------:R-:W-:-:S03]  /*0da0*/  LOP3.LUT R20, R20, 0xff, RZ, 0xc0, !PT ;  /* 0x000000ff14147812 */ /* 0x000fc600078ec0ff */
[----:B------:R-:W-:Y:S01]  /*0db0*/  VIADD R21, R15, 0xffffffff ;  /* 0xffffffff0f157836 */ /* 0x000fe20000000000 */
[----:B------:R-:W-:-:S04]  /*0dc0*/  IADD3 R19, PT, PT, R20, -0x1, RZ ;  /* 0xffffffff14137810 */ /* 0x000fc80007ffe0ff */
[----:B------:R-:W-:-:S04]  /*0dd0*/  ISETP.GT.U32.AND P0, PT, R21, 0xfd, PT ;  /* 0x000000fd1500780c */ /* 0x000fc80003f04070 */
[----:B------:R-:W-:-:S13]  /*0de0*/  ISETP.GT.U32.OR P0, PT, R19, 0xfd, P0 ;  /* 0x000000fd1300780c */ /* 0x000fda0000704470 */
[----:B------:R-:W-:Y:S01]  /*0df0*/  @!P0 IMAD.MOV.U32 R14, RZ, RZ, RZ ;  /* 0x000000ffff0e8224 */ /* 0x000fe200078e00ff */
[----:B------:R-:W-:Y:S06]  /*0e00*/  @!P0 BRA `(.L_x_81) ;  /* 0x00000000005c8947 */ /* 0x000fec0003800000 */
[----:B------:R-:W-:Y:S02]  /*0e10*/  FSETP.GTU.FTZ.AND P0, PT, |R0|, +INF , PT ;  /* 0x7f8000000000780b */ /* 0x000fe40003f1c200 */
[----:B------:R-:W-:-:S04]  /*0e20*/  FSETP.GTU.FTZ.AND P1, PT, |R3|, +INF , PT ;  /* 0x7f8000000300780b */ /* 0x000fc80003f3c200 */
[----:B------:R-:W-:-:S13]  /*0e30*/  PLOP3.LUT P0, PT, P0, P1, PT, 0xf8, 0x8f ;  /* 0x00000000008f781c */ /* 0x000fda0000703f70 */
[----:B------:R-:W-:Y:S05]  /*0e40*/  @P0 BRA `(.L_x_82) ;  /* 0x00000004004c0947 */ /* 0x000fea0003800000 */
[----:B------:R-:W-:-:S13]  /*0e50*/  LOP3.LUT P0, RZ, R17, 0x7fffffff, R0, 0xc8, !PT ;  /* 0x7fffffff11ff7812 */ /* 0x000fda000780c800 */
[----:B------:R-:W-:Y:S05]  /*0e60*/  @!P0 BRA `(.L_x_83) ;  /* 0x00000004003c8947 */ /* 0x000fea0003800000 */
[C---:B------:R-:W-:Y:S02]  /*0e70*/  FSETP.NEU.FTZ.AND P3, PT, |R0|.reuse, +INF , PT ;  /* 0x7f8000000000780b */ /* 0x040fe40003f7d200 */
[----:B------:R-:W-:Y:S02]  /*0e80*/  FSETP.NEU.FTZ.AND P1, PT, |R3|, +INF , PT ;  /* 0x7f8000000300780b */ /* 0x000fe40003f3d200 */
[----:B------:R-:W-:-:S11]  /*0e90*/  FSETP.NEU.FTZ.AND P0, PT, |R0|, +INF , PT ;  /* 0x7f8000000000780b */ /* 0x000fd60003f1d200 */
[----:B------:R-:W-:Y:S05]  /*0ea0*/  @!P1 BRA !P3, `(.L_x_83) ;  /* 0x00000004002c9947 */ /* 0x000fea0005800000 */
[----:B------:R-:W-:-:S04]  /*0eb0*/  LOP3.LUT P3, RZ, R0, 0x7fffffff, RZ, 0xc0, !PT ;  /* 0x7fffffff00ff7812 */ /* 0x000fc8000786c0ff */
[----:B------:R-:W-:-:S13]  /*0ec0*/  PLOP3.LUT P1, PT, P1, P3, PT, 0x2f, 0xf2 ;  /* 0x0000000000f2781c */ /* 0x000fda0000f26577 */
[----:B------:R-:W-:Y:S05]  /*0ed0*/  @P1 BRA `(.L_x_84) ;  /* 0x0000000400181947 */ /* 0x000fea0003800000 */
[----:B------:R-:W-:-:S04]  /*0ee0*/  LOP3.LUT P1, RZ, R17, 0x7fffffff, RZ, 0xc0, !PT ;  /* 0x7fffffff11ff7812 */ /* 0x000fc8000782c0ff */
[----:B------:R-:W-:-:S13]  /*0ef0*/  PLOP3.LUT P0, PT, P0, P1, PT, 0x2f, 0xf2 ;  /* 0x0000000000f2781c */ /* 0x000fda0000702577 */
[----:B------:R-:W-:Y:S05]  /*0f00*/  @P0 BRA `(.L_x_85) ;  /* 0x0000000400000947 */ /* 0x000fea0003800000 */
[----:B------:R-:W-:Y:S02]  /*0f10*/  ISETP.GE.AND P0, PT, R19, RZ, PT ;  /* 0x000000ff1300720c */ /* 0x000fe40003f06270 */
[----:B------:R-:W-:-:S11]  /*0f20*/  ISETP.GE.AND P1, PT, R21, RZ, PT ;  /* 0x000000ff1500720c */ /* 0x000fd60003f26270 */
[----:B------:R-:W-:Y:S01]  /*0f30*/  @P0 MOV R14, RZ ;  /* 0x000000ff000e0202 */ /* 0x000fe20000000f00 */
[----:B------:R-:W-:Y:S02]  /*0f40*/  @!P0 IMAD.MOV.U32 R14, RZ, RZ, -0x40 ;  /* 0xffffffc0ff0e8424 */ /* 0x000fe400078e00ff */
[----:B------:R-:W-:Y:S01]  /*0f50*/  @!P0 FFMA R0, R0, 1.84467440737095516160e+19, RZ ;  /* 0x5f80000000008823 */ /* 0x000fe200000000ff */
[----:B------:R-:W-:Y:S01]  /*0f60*/  @!P1 FFMA R17, R3, 1.84467440737095516160e+19, RZ ;  /* 0x5f80000003119823 */ /* 0x000fe200000000ff */
[----:B------:R-:W-:-:S07]  /*0f70*/  @!P1 VIADD R14, R14, 0x40 ;  /* 0x000000400e0e9836 */ /* 0x000fce0000000000 */
.L_x_81:
[----:B------:R-:W-:Y:S01]  /*0f80*/  LEA R22, R15, 0xc0800000, 0x17 ;  /* 0xc08000000f167811 */ /* 0x000fe200078eb8ff */
[----:B------:R-:W-:Y:S01]  /*0f90*/  VIADD R20, R20, 0xffffff81 ;  /* 0xffffff8114147836 */ /* 0x000fe20000000000 */
[----:B------:R-:W-:Y:S02]  /*0fa0*/  BSSY.RECONVERGENT B3, `(.L_x_86) ;  /* 0x0000035000037945 */ /* 0x000fe40003800200 */
[----:B------:R-:W-:Y:S01]  /*0fb0*/  IADD3 R21, PT, PT, -R22, R17, RZ ;  /* 0x0000001116157210 */ /* 0x000fe20007ffe1ff */
[----:B------:R-:W-:-:S03]  /*0fc0*/  IMAD R0, R20, -0x800000, R0 ;  /* 0xff80000014007824 */ /* 0x000fc600078e0200 */
[----:B------:R0:W1:Y:S01]  /*0fd0*/  MUFU.RCP R22, R21 ;  /* 0x0000001500167308 */ /* 0x0000620000001000 */
[----:B------:R-:W-:Y:S01]  /*0fe0*/  FADD.FTZ R19, -R21, -RZ ;  /* 0x800000ff15137221 */ /* 0x000fe20000010100 */
[----:B0-----:R-:W-:-:S05]  /*0ff0*/  IADD3 R21, PT, PT, R20, 0x7f, -R15 ;  /* 0x0000007f14157810 */ /* 0x001fca0007ffe80f */
[----:B------:R-:W-:Y:S02]  /*1000*/  IMAD.IADD R21, R21, 0x1, R14 ;  /* 0x0000000115157824 */ /* 0x000fe400078e020e */
[----:B-1----:R-:W-:-:S04]  /*1010*/  FFMA R17, R22, R19, 1 ;  /* 0x3f80000016117423 */ /* 0x002fc80000000013 */
[----:B------:R-:W-:-:S04]  /*1020*/  FFMA R17, R22, R17, R22 ;  /* 0x0000001116117223 */ /* 0x000fc80000000016 */
[----:B------:R-:W-:-:S04]  /*1030*/  FFMA R22, R0, R17, RZ ;  /* 0x0000001100167223 */ /* 0x000fc800000000ff */
[----:B------:R-:W-:-:S04]  /*1040*/  FFMA R23, R19, R22, R0 ;  /* 0x0000001613177223 */ /* 0x000fc80000000000 */
[----:B------:R-:W-:-:S04]  /*1050*/  FFMA R22, R17, R23, R22 ;  /* 0x0000001711167223 */ /* 0x000fc80000000016 */
[----:B------:R-:W-:-:S04]  /*1060*/  FFMA R19, R19, R22, R0 ;  /* 0x0000001613137223 */ /* 0x000fc80000000000 */
[----:B------:R-:W-:-:S05]  /*1070*/  FFMA R0, R17, R19, R22 ;  /* 0x0000001311007223 */ /* 0x000fca0000000016 */
[----:B------:R-:W-:-:S04]  /*1080*/  SHF.R.U32.HI R15, RZ, 0x17, R0 ;  /* 0x00000017ff0f7819 */ /* 0x000fc80000011600 */
[----:B------:R-:W-:-:S04]  /*1090*/  LOP3.LUT R15, R15, 0xff, RZ, 0xc0, !PT ;  /* 0x000000ff0f0f7812 */ /* 0x000fc800078ec0ff */
[----:B------:R-:W-:-:S05]  /*10a0*/  IADD3 R15, PT, PT, R15, R21, RZ ;  /* 0x000000150f0f7210 */ /* 0x000fca0007ffe0ff */
[----:B------:R-:W-:-:S05]  /*10b0*/  VIADD R14, R15, 0xffffffff ;  /* 0xffffffff0f0e7836 */ /* 0x000fca0000000000 */
[----:B------:R-:W-:-:S13]  /*10c0*/  ISETP.GE.U32.AND P0, PT, R14, 0xfe, PT ;  /* 0x000000fe0e00780c */ /* 0x000fda0003f06070 */
[----:B------:R-:W-:Y:S05]  /*10d0*/  @!P0 BRA `(.L_x_87) ;  /* 0x0000000000808947 */ /* 0x000fea0003800000 */
[----:B------:R-:W-:-:S13]  /*10e0*/  ISETP.GT.AND P0, PT, R15, 0xfe, PT ;  /* 0x000000fe0f00780c */ /* 0x000fda0003f04270 */
[----:B------:R-:W-:Y:S05]  /*10f0*/  @P0 BRA `(.L_x_88) ;  /* 0x00000000006c0947 */ /* 0x000fea0003800000 */
[----:B------:R-:W-:-:S13]  /*1100*/  ISETP.GE.AND P0, PT, R15, 0x1, PT ;  /* 0x000000010f00780c */ /* 0x000fda0003f06270 */
[----:B------:R-:W-:Y:S05]  /*1110*/  @P0 BRA `(.L_x_89) ;  /* 0x0000000000740947 */ /* 0x000fea0003800000 */
[----:B------:R-:W-:Y:S02]  /*1120*/  ISETP.GE.AND P0, PT, R15, -0x18, PT ;  /* 0xffffffe80f00780c */ /* 0x000fe40003f06270 */
[----:B------:R-:W-:-:S11]  /*1130*/  LOP3.LUT R0, R0, 0x80000000, RZ, 0xc0, !PT ;  /* 0x8000000000007812 */ /* 0x000fd600078ec0ff */
[----:B------:R-:W-:Y:S05]  /*1140*/  @!P0 BRA `(.L_x_89) ;  /* 0x0000000000688947 */ /* 0x000fea0003800000 */
[-CC-:B------:R-:W-:Y:S01]  /*1150*/  FFMA.RZ R14, R17, R19.reuse, R22.reuse ;  /* 0x00000013110e7223 */ /* 0x180fe2000000c016 */
[C---:B------:R-:W-:Y:S02]  /*1160*/  ISETP.NE.AND P3, PT, R15.reuse, RZ, PT ;  /* 0x000000ff0f00720c */ /* 0x040fe40003f65270 */
[----:B------:R-:W-:Y:S02]  /*1170*/  ISETP.NE.AND P1, PT, R15, RZ, PT ;  /* 0x000000ff0f00720c */ /* 0x000fe40003f25270 */
[----:B------:R-:W-:Y:S01]  /*1180*/  LOP3.LUT R20, R14, 0x7fffff, RZ, 0xc0, !PT ;  /* 0x007fffff0e147812 */ /* 0x000fe200078ec0ff */
[CCC-:B------:R-:W-:Y:S01]  /*1190*/  FFMA.RP R14, R17.reuse, R19.reuse, R22.reuse ;  /* 0x00000013110e7223 */ /* 0x1c0fe20000008016 */
[----:B------:R-:W-:Y:S01]  /*11a0*/  FFMA.RM R17, R17, R19, R22 ;  /* 0x0000001311117223 */ /* 0x000fe20000004016 */
[C---:B------:R-:W-:Y:S01]  /*11b0*/  VIADD R19, R15.reuse, 0x20 ;  /* 0x000000200f137836 */ /* 0x040fe20000000000 */
[----:B------:R-:W-:Y:S02]  /*11c0*/  LOP3.LUT R20, R20, 0x800000, RZ, 0xfc, !PT ;  /* 0x0080000014147812 */ /* 0x000fe400078efcff */
[----:B------:R-:W-:-:S02]  /*11d0*/  IADD3 R15, PT, PT, -R15, RZ, RZ ;  /* 0x000000ff0f0f7210 */ /* 0x000fc40007ffe1ff */
[----:B------:R-:W-:Y:S02]  /*11e0*/  SHF.L.U32 R19, R20, R19, RZ ;  /* 0x0000001314137219 */ /* 0x000fe400000006ff */
[----:B------:R-:W-:Y:S02]  /*11f0*/  FSETP.NEU.FTZ.AND P0, PT, R14, R17, PT ;  /* 0x000000110e00720b */ /* 0x000fe40003f1d000 */
[----:B------:R-:W-:Y:S02]  /*1200*/  SEL R15, R15, RZ, P3 ;  /* 0x000000ff0f0f7207 */ /* 0x000fe40001800000 */
[----:B------:R-:W-:Y:S02]  /*1210*/  ISETP.NE.AND P1, PT, R19, RZ, P1 ;  /* 0x000000ff1300720c */ /* 0x000fe40000f25270 */
[----:B------:R-:W-:Y:S02]  /*1220*/  SHF.R.U32.HI R15, RZ, R15, R20 ;  /* 0x0000000fff0f7219 */ /* 0x000fe40000011614 */
[----:B------:R-:W-:-:S02]  /*1230*/  PLOP3.LUT P0, PT, P0, P1, PT, 0xf8, 0x8f ;  /* 0x00000000008f781c */ /* 0x000fc40000703f70 */
[----:B------:R-:W-:Y:S02]  /*1240*/  SHF.R.U32.HI R17, RZ, 0x1, R15 ;  /* 0x00000001ff117819 */ /* 0x000fe4000001160f */
[----:B------:R-:W-:-:S04]  /*1250*/  SEL R14, RZ, 0x1, !P0 ;  /* 0x00000001ff0e7807 */ /* 0x000fc80004000000 */
[----:B------:R-:W-:-:S04]  /*1260*/  LOP3.LUT R14, R14, 0x1, R17, 0xf8, !PT ;  /* 0x000000010e0e7812 */ /* 0x000fc800078ef811 */
[----:B------:R-:W-:-:S05]  /*1270*/  LOP3.LUT R14, R14, R15, RZ, 0xc0, !PT ;  /* 0x0000000f0e0e7212 */ /* 0x000fca00078ec0ff */
[----:B------:R-:W-:-:S05]  /*1280*/  IMAD.IADD R17, R17, 0x1, R14 ;  /* 0x0000000111117824 */ /* 0x000fca00078e020e */
[----:B------:R-:W-:Y:S01]  /*1290*/  LOP3.LUT R0, R17, R0, RZ, 0xfc, !PT ;  /* 0x0000000011007212 */ /* 0x000fe200078efcff */
[----:B------:R-:W-:Y:S06]  /*12a0*/  BRA `(.L_x_89) ;  /* 0x0000000000107947 */ /* 0x000fec0003800000 */
.L_x_88:
[----:B------:R-:W-:-:S04]  /*12b0*/  LOP3.LUT R0, R0, 0x80000000, RZ, 0xc0, !PT ;  /* 0x8000000000007812 */ /* 0x000fc800078ec0ff */
[----:B------:R-:W-:Y:S01]  /*12c0*/  LOP3.LUT R0, R0, 0x7f800000, RZ, 0xfc, !PT ;  /* 0x7f80000000007812 */ /* 0x000fe200078efcff */
[----:B------:R-:W-:Y:S06]  /*12d0*/  BRA `(.L_x_89) ;  /* 0x0000000000047947 */ /* 0x000fec0003800000 */
.L_x_87:
[----:B------:R-:W-:-:S07]  /*12e0*/  IMAD R0, R21, 0x800000, R0 ;  /* 0x0080000015007824 */ /* 0x000fce00078e0200 */
.L_x_89:
[----:B------:R-:W-:Y:S05]  /*12f0*/  BSYNC.RECONVERGENT B3 ;  /* 0x0000000000037941 */ /* 0x000fea0003800200 */
.L_x_86:
[----:B------:R-:W-:Y:S05]  /*1300*/  BRA `(.L_x_90) ;  /* 0x0000000000207947 */ /* 0x000fea0003800000 */
.L_x_85:
[----:B------:R-:W-:-:S04]  /*1310*/  LOP3.LUT R0, R17, 0x80000000, R0, 0x48, !PT ;  /* 0x8000000011007812 */ /* 0x000fc800078e4800 */
[----:B------:R-:W-:Y:S01]  /*1320*/  LOP3.LUT R0, R0, 0x7f800000, RZ, 0xfc, !PT ;  /* 0x7f80000000007812 */ /* 0x000fe200078efcff */
[----:B------:R-:W-:Y:S06]  /*1330*/  BRA `(.L_x_90) ;  /* 0x0000000000147947 */ /* 0x000fec0003800000 */
.L_x_84:
[----:B------:R-:W-:Y:S01]  /*1340*/  LOP3.LUT R0, R17, 0x80000000, R0, 0x48, !PT ;  /* 0x8000000011007812 */ /* 0x000fe200078e4800 */
[----:B------:R-:W-:Y:S06]  /*1350*/  BRA `(.L_x_90) ;  /* 0x00000000000c7947 */ /* 0x000fec0003800000 */
.L_x_83:
[----:B------:R-:W0:Y:S01]  /*1360*/  MUFU.RSQ R0, -QNAN ;  /* 0xffc0000000007908 */ /* 0x000e220000001400 */
[----:B------:R-:W-:Y:S05]  /*1370*/  BRA `(.L_x_90) ;  /* 0x0000000000047947 */ /* 0x000fea0003800000 */
.L_x_82:
[----:B------:R-:W-:-:S07]  /*1380*/  FADD.FTZ R0, R0, R3 ;  /* 0x0000000300007221 */ /* 0x000fce0000010000 */
.L_x_90:
[----:B------:R-:W-:Y:S05]  /*1390*/  BSYNC.RECONVERGENT B2 ;  /* 0x0000000000027941 */ /* 0x000fea0003800200 */
.L_x_80:
[----:B------:R-:W-:Y:S01]  /*13a0*/  IMAD.MOV.U32 R19, RZ, RZ, 0x0 ;  /* 0x00000000ff137424 */ /* 0x000fe200078e00ff */
[----:B0-----:R-:W-:-:S03]  /*13b0*/  MOV R15, R0 ;  /* 0x00000000000f7202 */ /* 0x001fc60000000f00 */
[----:B------:R-:W-:Y:S05]  /*13c0*/  RET.REL.NODEC R18 `(_Z7SoftmaxP8Vector2DS0_) ;  /* 0xffffffec120c7950 */ /* 0x000fea0003c3ffff */
.L_x_91:
        /* <DEDUP_REMOVED lines=11> */
.L_x_136:


//--------------------- .text._Z8ArgMax2DP8Vector2D --------------------------
	.section	.text._Z8ArgMax2DP8Vector2D,"ax",@progbits
	.align	128
        .global         _Z8ArgMax2DP8Vector2D
        .type           _Z8ArgMax2DP8Vector2D,@function
        .size           _Z8ArgMax2DP8Vector2D,(.L_x_145 - _Z8ArgMax2DP8Vector2D)
        .other          _Z8ArgMax2DP8Vector2D,@"STO_CUDA_ENTRY STV_DEFAULT"
_Z8ArgMax2DP8Vector2D:
.text._Z8ArgMax2DP8Vector2D:
        /* <DEDUP_REMOVED lines=17> */
.L_x_93:
        /* <DEDUP_REMOVED lines=10> */
[----:B0-----:R-:W-:Y:S02]  /*01b0*/  IMAD.U32 R4, RZ, RZ, UR4 ;  /* 0x00000004ff047e24 */ /* 0x001fe4000f8e00ff */
[----:B-1----:R-:W-:-:S07]  /*01c0*/  IMAD.U32 R5, RZ, RZ, UR5 ;  /* 0x00000005ff057e24 */ /* 0x002fce000f8e00ff */
[----:B------:R-:W-:-:S07]  /*01d0*/  LEPC R20, `(.L_x_95) ;  /* 0x000000001014794e */ /* 0x000fce0000000000 */
[----:B--2---:R-:W-:Y:S05]  /*01e0*/  CALL.ABS.NOINC R8 ;  /* 0x0000000008007343 */ /* 0x004fea0003c00000 */
.L_x_95:
[----:B------:R-:W0:Y:S02]  /*01f0*/  LDC.64 R8, c[0x0][0x380] ;  /* 0x0000e000ff087b82 */ /* 0x000e240000000a00 */
[----:B0-----:R-:W2:Y:S01]  /*0200*/  LDG.E.CONSTANT R16, desc[UR36][R8.64+0xc] ;  /* 0x00000c2408107981 */ /* 0x001ea2000c1e9900 */
[----:B------:R-:W0:Y:S05]  /*0210*/  LDCU UR4, c[0x0][0x360] ;  /* 0x00006c00ff0477ac */ /* 0x000e2a0008000800 */
[----:B------:R-:W0:Y:S01]  /*0220*/  LDC R18, c[0x0][0x370] ;  /* 0x0000dc00ff127b82 */ /* 0x000e220000000800 */
[----:B------:R-:W-:Y:S02]  /*0230*/  IMAD.MOV.U32 R6, RZ, RZ, R2 ;  /* 0x000000ffff067224 */ /* 0x000fe400078e0002 */
[----:B------:R-:W-:-:S05]  /*0240*/  IMAD.MOV.U32 R7, RZ, RZ, R22 ;  /* 0x000000ffff077224 */ /* 0x000fca00078e0016 */
[----:B------:R1:W3:Y:S01]  /*0250*/  LDC.64 R10, c[0x4][R23] ;  /* 0x01000000170a7b82 */ /* 0x0002e20000000a00 */
[----:B0-----:R-:W-:Y:S01]  /*0260*/  IMAD R18, R18, UR4, RZ ;  /* 0x0000000412127c24 */ /* 0x001fe2000f8e02ff */
[----:B------:R-:W0:Y:S02]  /*0270*/  LDCU.64 UR4, c[0x4][0x28] ;  /* 0x01000500ff0477ac */ /* 0x000e240008000a00 */
[----:B0-----:R-:W-:Y:S01]  /*0280*/  MOV R4, UR4 ;  /* 0x0000000400047c02 */ /* 0x001fe20008000f00 */
[----:B------:R-:W-:Y:S01]  /*0290*/  IMAD.U32 R5, RZ, RZ, UR5 ;  /* 0x00000005ff057e24 */ /* 0x000fe2000f8e00ff */
[----:B--23--:R1:W-:Y:S06]  /*02a0*/  STL.128 [R1], R16 ;  /* 0x0000001001007387 */ /* 0x00c3ec0000100c00 */
[----:B------:R-:W-:-:S07]  /*02b0*/  LEPC R20, `(.L_x_94) ;  /* 0x000000001014794e */ /* 0x000fce0000000000 */
[----:B-1----:R-:W-:Y:S05]  /*02c0*/  CALL.ABS.NOINC R10 ;  /* 0x000000000a007343 */ /* 0x002fea0003c00000 */
.L_x_94:
[----:B------:R-:W-:Y:S05]  /*02d0*/  BSYNC.RECONVERGENT B6 ;  /* 0x0000000000067941 */ /* 0x000fea0003800200 */
.L_x_92:
[----:B-----5:R-:W-:-:S13]  /*02e0*/  ISETP.GE.AND P0, PT, R24, R17, PT ;  /* 0x000000111800720c */ /* 0x020fda0003f06270 */
[----:B------:R-:W-:Y:S05]  /*02f0*/  @P0 EXIT ;  /* 0x000000000000094d */ /* 0x000fea0003800000 */
[----:B0-----:R-:W0:Y:S02]  /*0300*/  LDC.64 R2, c[0x0][0x380] ;  /* 0x0000e000ff027b82 */ /* 0x001e240000000a00 */
[----:B0-----:R-:W2:Y:S01]  /*0310*/  LDG.E.CONSTANT R11, desc[UR36][R2.64+0xc] ;  /* 0x00000c24020b7981 */ /* 0x001ea2000c1e9900 */
[----:B------:R-:W-:Y:S01]  /*0320*/  HFMA2 R0, -RZ, RZ, 0, 0 ;  /* 0x00000000ff007431 */ /* 0x000fe200000001ff */
[----:B--2---:R-:W-:-:S13]  /*0330*/  ISETP.GE.AND P0, PT, R11, 0x1, PT ;  /* 0x000000010b00780c */ /* 0x004fda0003f06270 */
[----:B------:R-:W-:Y:S05]  /*0340*/  @!P0 BRA `(.L_x_96) ;  /* 0x0000000000e08947 */ /* 0x000fea0003800000 */
[----:B------:R-:W5:Y:S01]  /*0350*/  LDG.E.64.CONSTANT R2, desc[UR36][R2.64] ;  /* 0x0000002402027981 */ /* 0x000f62000c1e9b00 */
[C---:B------:R-:W-:Y:S01]  /*0360*/  ISETP.GE.U32.AND P1, PT, R11.reuse, 0x4, PT ;  /* 0x000000040b00780c */ /* 0x040fe20003f26070 */
[----:B------:R-:W-:Y:S01]  /*0370*/  IMAD R7, R24, R11, RZ ;  /* 0x0000000b18077224 */ /* 0x000fe200078e02ff */
[----:B------:R-:W-:Y:S01]  /*0380*/  LOP3.LUT R6, R11, 0x3, RZ, 0xc0, !PT ;  /* 0x000000030b067812 */ /* 0x000fe200078ec0ff */
[----:B------:R-:W-:Y:S02]  /*0390*/  IMAD.MOV.U32 R8, RZ, RZ, -0x383cb000 ;  /* 0xc7c35000ff087424 */ /* 0x000fe400078e00ff */
[----:B------:R-:W-:Y:S01]  /*03a0*/  IMAD.MOV.U32 R9, RZ, RZ, RZ ;  /* 0x000000ffff097224 */ /* 0x000fe200078e00ff */
[----:B------:R-:W-:Y:S01]  /*03b0*/  ISETP.NE.AND P0, PT, R6, RZ, PT ;  /* 0x000000ff0600720c */ /* 0x000fe20003f05270 */
[----:B------:R-:W-:-:S06]  /*03c0*/  IMAD.MOV.U32 R0, RZ, RZ, RZ ;  /* 0x000000ffff007224 */ /* 0x000fcc00078e00ff */
[----:B------:R-:W-:Y:S06]  /*03d0*/  @!P1 BRA `(.L_x_97) ;  /* 0x0000000000809947 */ /* 0x000fec0003800000 */
[----:B-----5:R-:W-:Y:S01]  /*03e0*/  IMAD.WIDE.U32 R4, R7, 0x4, R2 ;  /* 0x0000000407047825 */ /* 0x020fe200078e0002 */
[----:B------:R-:W-:Y:S01]  /*03f0*/  LOP3.LUT R9, R11, 0x7ffffffc, RZ, 0xc0, !PT ;  /* 0x7ffffffc0b097812 */ /* 0x000fe200078ec0ff */
[----:B------:R-:W-:Y:S01]  /*0400*/  BSSY.RECONVERGENT B0, `(.L_x_97) ;  /* 0x000001d000007945 */ /* 0x000fe20003800200 */
[----:B------:R-:W-:Y:S01]  /*0410*/  MOV R8, 0xc7c35000 ;  /* 0xc7c3500000087802 */ /* 0x000fe20000000f00 */
[----:B------:R-:W-:Y:S01]  /*0420*/  IMAD.MOV.U32 R0, RZ, RZ, RZ ;  /* 0x000000ffff007224 */ /* 0x000fe200078e00ff */
[----:B------:R-:W-:Y:S01]  /*0430*/  IADD3 R4, P1, PT, R4, 0x8, RZ ;  /* 0x0000000804047810 */ /* 0x000fe20007f3e0ff */
[----:B------:R-:W-:Y:S01]  /*0440*/  IMAD.MOV.U32 R12, RZ, RZ, 0x1 ;  /* 0x00000001ff0c7424 */ /* 0x000fe200078e00ff */
[----:B------:R-:W-:-:S03]  /*0450*/  IADD3 R10, PT, PT, -R9, RZ, RZ ;  /* 0x000000ff090a7210 */ /* 0x000fc60007ffe1ff */
[----:B------:R-:W-:-:S08]  /*0460*/  IMAD.X R5, RZ, RZ, R5, P1 ;  /* 0x000000ffff057224 */ /* 0x000fd000008e0605 */
.L_x_98:
[----:B------:R-:W2:Y:S04]  /*0470*/  LD.E R13, desc[UR36][R4.64+-0x8] ;  /* 0xfffff824040d7980 */ /* 0x000ea8000c101900 */
[----:B------:R-:W3:Y:S04]  /*0480*/  LD.E R15, desc[UR36][R4.64+-0x4] ;  /* 0xfffffc24040f7980 */ /* 0x000ee8000c101900 */
[----:B------:R-:W4:Y:S04]  /*0490*/  LD.E R17, desc[UR36][R4.64] ;  /* 0x0000002404117980 */ /* 0x000f28000c101900 */
[----:B------:R0:W5:Y:S01]  /*04a0*/  LD.E R11, desc[UR36][R4.64+0x4] ;  /* 0x00000424040b7980 */ /* 0x000162000c101900 */
[----:B------:R-:W-:Y:S01]  /*04b0*/  VIADD R10, R10, 0x4 ;  /* 0x000000040a0a7836 */ /* 0x000fe20000000000 */
[----:B--2---:R-:W-:-:S13]  /*04c0*/  FSETP.GT.AND P3, PT, R13, R8, PT ;  /* 0x000000080d00720b */ /* 0x004fda0003f64000 */
[----:B------:R-:W-:Y:S01]  /*04d0*/  @P3 IMAD.MOV.U32 R8, RZ, RZ, R13 ;  /* 0x000000ffff083224 */ /* 0x000fe200078e000d */
[----:B------:R-:W-:-:S04]  /*04e0*/  @P3 IADD3 R0, PT, PT, R12, -0x1, RZ ;  /* 0xffffffff0c003810 */ /* 0x000fc80007ffe0ff */
[----:B---3--:R-:W-:-:S13]  /*04f0*/  FSETP.GT.AND P1, PT, R15, R8, PT ;  /* 0x000000080f00720b */ /* 0x008fda0003f24000 */
[----:B------:R-:W-:Y:S02]  /*0500*/  @P1 IMAD.MOV.U32 R8, RZ, RZ, R15 ;  /* 0x000000ffff081224 */ /* 0x000fe400078e000f */
[----:B------:R-:W-:Y:S01]  /*0510*/  @P1 IMAD.MOV.U32 R0, RZ, RZ, R12 ;  /* 0x000000ffff001224 */ /* 0x000fe200078e000c */
[----:B------:R-:W-:Y:S02]  /*0520*/  ISETP.NE.AND P1, PT, R10, RZ, PT ;  /* 0x000000ff0a00720c */ /* 0x000fe40003f25270 */
[----:B----4-:R-:W-:-:S13]  /*0530*/  FSETP.GT.AND P2, PT, R17, R8, PT ;  /* 0x000000081100720b */ /* 0x010fda0003f44000 */
[----:B------:R-:W-:Y:S02]  /*0540*/  @P2 IMAD.MOV.U32 R8, RZ, RZ, R17 ;  /* 0x000000ffff082224 */ /* 0x000fe400078e0011 */
[----:B------:R-:W-:Y:S01]  /*0550*/  @P2 VIADD R0, R12, 0x1 ;  /* 0x000000010c002836 */ /* 0x000fe20000000000 */
[----:B0-----:R-:W-:Y:S02]  /*0560*/  IADD3 R4, P2, PT, R4, 0x10, RZ ;  /* 0x0000001004047810 */ /* 0x001fe40007f5e0ff */
[CC--:B-----5:R-:W-:Y:S02]  /*0570*/  FSETP.GT.AND P3, PT, R11.reuse, R8.reuse, PT ;  /* 0x000000080b00720b */ /* 0x0e0fe40003f64000 */
[----:B------:R-:W-:Y:S02]  /*0580*/  IADD3.X R5, PT, PT, RZ, R5, RZ, P2, !PT ;  /* 0x00000005ff057210 */ /* 0x000fe400017fe4ff */
[----:B------:R-:W-:-:S09]  /*0590*/  FSEL R8, R11, R8, P3 ;  /* 0x000000080b087208 */ /* 0x000fd20001800000 */
[C---:B------:R-:W-:Y:S02]  /*05a0*/  @P3 VIADD R0, R12.reuse, 0x2 ;  /* 0x000000020c003836 */ /* 0x040fe40000000000 */
[----:B------:R-:W-:Y:S01]  /*05b0*/  VIADD R12, R12, 0x4 ;  /* 0x000000040c0c7836 */ /* 0x000fe20000000000 */
[----:B------:R-:W-:Y:S06]  /*05c0*/  @P1 BRA `(.L_x_98) ;  /* 0xfffffffc00a81947 */ /* 0x000fec000383ffff */
[----:B------:R-:W-:Y:S05]  /*05d0*/  BSYNC.RECONVERGENT B0 ;  /* 0x0000000000007941 */ /* 0x000fea0003800200 */
.L_x_97:
[----:B------:R-:W-:Y:S04]  /*05e0*/  BSSY.RECONVERGENT B0, `(.L_x_96) ;  /* 0x000000e000007945 */ /* 0x000fe80003800200 */
[----:B------:R-:W-:Y:S05]  /*05f0*/  @!P0 BRA `(.L_x_99) ;  /* 0x0000000000308947 */ /* 0x000fea0003800000 */
[----:B------:R-:W-:Y:S01]  /*0600*/  IADD3 R7, PT, PT, R7, R9, RZ ;  /* 0x0000000907077210 */ /* 0x000fe20007ffe0ff */
[----:B------:R-:W-:-:S07]  /*0610*/  IMAD.MOV R6, RZ, RZ, -R6 ;  /* 0x000000ffff067224 */ /* 0x000fce00078e0a06 */
.L_x_100:
[----:B-----5:R-:W-:-:S06]  /*0620*/  IMAD.WIDE R4, R7, 0x4, R2 ;  /* 0x0000000407047825 */ /* 0x020fcc00078e0202 */
[----:B------:R-:W2:Y:S01]  /*0630*/  LD.E R4, desc[UR36][R4.64] ;  /* 0x0000002404047980 */ /* 0x000ea2000c101900 */
[----:B------:R-:W-:Y:S01]  /*0640*/  VIADD R6, R6, 0x1 ;  /* 0x0000000106067836 */ /* 0x000fe20000000000 */
[----:B------:R-:W-:-:S04]  /*0650*/  IADD3 R7, PT, PT, R7, 0x1, RZ ;  /* 0x0000000107077810 */ /* 0x000fc80007ffe0ff */
[----:B------:R-:W-:Y:S02]  /*0660*/  ISETP.NE.AND P1, PT, R6, RZ, PT ;  /* 0x000000ff0600720c */ /* 0x000fe40003f25270 */
[----:B--2---:R-:W-:-:S04]  /*0670*/  FSETP.GT.AND P0, PT, R4, R8, PT ;  /* 0x000000080400720b */ /* 0x004fc80003f04000 */
[C---:B------:R-:W-:Y:S01]  /*0680*/  SEL R0, R9.reuse, R0, P0 ;  /* 0x0000000009007207 */ /* 0x040fe20000000000 */
[----:B------:R-:W-:Y:S01]  /*0690*/  VIADD R9, R9, 0x1 ;  /* 0x0000000109097836 */ /* 0x000fe20000000000 */
[----:B------:R-:W-:-:S05]  /*06a0*/  FSEL R8, R4, R8, P0 ;  /* 0x0000000804087208 */ /* 0x000fca0000000000 */
[----:B------:R-:W-:Y:S05]  /*06b0*/  @P1 BRA `(.L_x_100) ;  /* 0xfffffffc00d81947 */ /* 0x000fea000383ffff */
.L_x_99:
[----:B------:R-:W-:Y:S05]  /*06c0*/  BSYNC.RECONVERGENT B0 ;  /* 0x0000000000007941 */ /* 0x000fea0003800200 */
.L_x_96:
[----:B-----5:R-:W0:Y:S02]  /*06d0*/  LDC.64 R2, c[0x4][0x10] ;  /* 0x01000400ff027b82 */ /* 0x020e240000000a00 */
[----:B0-----:R-:W-:-:S05]  /*06e0*/  IMAD.WIDE.U32 R24, R24, 0x4, R2 ;  /* 0x0000000418187825 */ /* 0x001fca00078e0002 */
[----:B------:R-:W-:Y:S01]  /*06f0*/  STG.E desc[UR36][R24.64], R0 ;  /* 0x0000000018007986 */ /* 0x000fe2000c101924 */
[----:B------:R-:W-:Y:S05]  /*0700*/  EXIT ;  /* 0x000000000000794d */ /* 0x000fea0003800000 */
.L_x_101:
        /* <DEDUP_REMOVED lines=15> */
.L_x_145:


//--------------------- .text._Z5Sum2DP8Vector2D  --------------------------
	.section	.text._Z5Sum2DP8Vector2D,"ax",@progbits
	.align	128
        .global         _Z5Sum2DP8Vector2D
        .type           _Z5Sum2DP8Vector2D,@function
        .size           _Z5Sum2DP8Vector2D,(.L_x_146 - _Z5Sum2DP8Vector2D)
        .other          _Z5Sum2DP8Vector2D,@"STO_CUDA_ENTRY STV_DEFAULT"
_Z5Sum2DP8Vector2D:
.text._Z5Sum2DP8Vector2D:
[----:B------:R-:W-:Y:S08]  /*0000*/  LDC R1, c[0x0][0x37c] ;  /* 0x0000df00ff017b82 */ /* 0x000ff00000000800 */
[----:B------:R-:W0:Y:S01]  /*0010*/  LDC.64 R2, c[0x0][0x380] ;  /* 0x0000e000ff027b82 */ /* 0x000e220000000a00 */
[----:B------:R-:W0:Y:S02]  /*0020*/  LDCU.64 UR4, c[0x0][0x358] ;  /* 0x00006b00ff0477ac */ /* 0x000e240008000a00 */
[----:B0-----:R-:W2:Y:S01]  /*0030*/  LDG.E.CONSTANT R9, desc[UR4][R2.64+0xc] ;  /* 0x00000c0402097981 */ /* 0x001ea2000c1e9900 */
[----:B------:R-:W-:Y:S01]  /*0040*/  IMAD.MOV.U32 R5, RZ, RZ, RZ ;  /* 0x000000ffff057224 */ /* 0x000fe200078e00ff */
[----:B------:R-:W0:Y:S01]  /*0050*/  S2R R0, SR_TID.Y ;  /* 0x0000000000007919 */ /* 0x000e220000002200 */
[----:B--2---:R-:W-:-:S13]  /*0060*/  ISETP.GE.AND P0, PT, R9, 0x1, PT ;  /* 0x000000010900780c */ /* 0x004fda0003f06270 */
[----:B0-----:R-:W-:Y:S05]  /*0070*/  @!P0 BRA `(.L_x_102) ;  /* 0x0000000000cc8947 */ /* 0x001fea0003800000 */
[C---:B------:R-:W-:Y:S01]  /*0080*/  ISETP.GE.U32.AND P1, PT, R9.reuse, 0x4, PT ;  /* 0x000000040900780c */ /* 0x040fe20003f26070 */
[----:B------:R-:W5:Y:S01]  /*0090*/  LDG.E.64.CONSTANT R2, desc[UR4][R2.64] ;  /* 0x0000000402027981 */ /* 0x000f62000c1e9b00 */
[C---:B------:R-:W-:Y:S01]  /*00a0*/  LOP3.LUT R6, R9.reuse, 0x3, RZ, 0xc0, !PT ;  /* 0x0000000309067812 */ /* 0x040fe200078ec0ff */
[----:B------:R-:W-:Y:S02]  /*00b0*/  HFMA2 R10, -RZ, RZ, 0, 0 ;  /* 0x00000000ff0a7431 */ /* 0x000fe400000001ff */
[----:B------:R-:W-:Y:S01]  /*00c0*/  IMAD R8, R9, R0, RZ ;  /* 0x0000000009087224 */ /* 0x000fe200078e02ff */
[----:B------:R-:W-:Y:S01]  /*00d0*/  ISETP.NE.AND P0, PT, R6, RZ, PT ;  /* 0x000000ff0600720c */ /* 0x000fe20003f05270 */
[----:B------:R-:W-:-:S06]  /*00e0*/  IMAD.MOV.U32 R7, RZ, RZ, RZ ;  /* 0x000000ffff077224 */ /* 0x000fcc00078e00ff */
[----:B------:R-:W-:Y:S06]  /*00f0*/  @!P1 BRA `(.L_x_103) ;  /* 0x00000000006c9947 */ /* 0x000fec0003800000 */
[----:B-----5:R-:W-:Y:S01]  /*0100*/  IMAD.WIDE.U32 R4, R8, 0x4, R2 ;  /* 0x0000000408047825 */ /* 0x020fe200078e0002 */
[----:B------:R-:W-:-:S03]  /*0110*/  LOP3.LUT R7, R9, 0x7ffffffc, RZ, 0xc0, !PT ;  /* 0x7ffffffc09077812 */ /* 0x000fc600078ec0ff */
[----:B------:R-:W-:Y:S01]  /*0120*/  IMAD.MOV.U32 R10, RZ, RZ, RZ ;  /* 0x000000ffff0a7224 */ /* 0x000fe200078e00ff */
[----:B------:R-:W-:Y:S01]  /*0130*/  IADD3 R4, P1, PT, R4, 0x8, RZ ;  /* 0x0000000804047810 */ /* 0x000fe20007f3e0ff */
[----:B------:R-:W-:-:S03]  /*0140*/  IMAD.MOV R9, RZ, RZ, -R7 ;  /* 0x000000ffff097224 */ /* 0x000fc600078e0a07 */
[----:B------:R-:W-:-:S09]  /*0150*/  IADD3.X R5, PT, PT, RZ, R5, RZ, P1, !PT ;  /* 0x00000005ff057210 */ /* 0x000fd20000ffe4ff */
.L_x_104:
[----:B------:R-:W2:Y:S04]  /*0160*/  LDG.E R11, desc[UR4][R4.64+-0x8] ;  /* 0xfffff804040b7981 */ /* 0x000ea8000c1e1900 */
[----:B------:R-:W3:Y:S04]  /*0170*/  LDG.E R12, desc[UR4][R4.64+-0x4] ;  /* 0xfffffc04040c7981 */ /* 0x000ee8000c1e1900 */
[----:B------:R-:W4:Y:S04]  /*0180*/  LDG.E R14, desc[UR4][R4.64] ;  /* 0x00000004040e7981 */ /* 0x000f28000c1e1900 */
[----:B0-----:R0:W5:Y:S01]  /*0190*/  LDG.E R15, desc[UR4][R4.64+0x4] ;  /* 0x00000404040f7981 */ /* 0x001162000c1e1900 */
[----:B------:R-:W-:Y:S01]  /*01a0*/  I2FP.F32.S32 R10, R10 ;  /* 0x0000000a000a7245 */ /* 0x000fe20000201400 */
[----:B------:R-:W-:-:S05]  /*01b0*/  VIADD R9, R9, 0x4 ;  /* 0x0000000409097836 */ /* 0x000fca0000000000 */
[----:B------:R-:W-:Y:S02]  /*01c0*/  ISETP.NE.AND P1, PT, R9, RZ, PT ;  /* 0x000000ff0900720c */ /* 0x000fe40003f25270 */
[----:B0-----:R-:W-:-:S05]  /*01d0*/  IADD3 R4, P2, PT, R4, 0x10, RZ ;  /* 0x0000001004047810 */ /* 0x001fca0007f5e0ff */
[----:B------:R-:W-:Y:S02]  /*01e0*/  IMAD.X R5, RZ, RZ, R5, P2 ;  /* 0x000000ffff057224 */ /* 0x000fe400010e0605 */
[----:B--2---:R-:W-:-:S06]  /*01f0*/  FADD R11, R11, R10 ;  /* 0x0000000a0b0b7221 */ /* 0x004fcc0000000000 */
[----:B------:R-:W0:Y:S02]  /*0200*/  F2I.TRUNC.NTZ R11, R11 ;  /* 0x0000000b000b7305 */ /* 0x000e24000020f100 */
[----:B0-----:R-:W-:-:S05]  /*0210*/  I2FP.F32.S32 R13, R11 ;  /* 0x0000000b000d7245 */ /* 0x001fca0000201400 */
[----:B---3--:R-:W-:-:S06]  /*0220*/  FADD R12, R12, R13 ;  /* 0x0000000d0c0c7221 */ /* 0x008fcc0000000000 */
[----:B------:R-:W0:Y:S02]  /*0230*/  F2I.TRUNC.NTZ R12, R12 ;  /* 0x0000000c000c7305 */ /* 0x000e24000020f100 */
[----:B0-----:R-:W-:-:S05]  /*0240*/  I2FP.F32.S32 R13, R12 ;  /* 0x0000000c000d7245 */ /* 0x001fca0000201400 */
[----:B----4-:R-:W-:-:S06]  /*0250*/  FADD R13, R14, R13 ;  /* 0x0000000d0e0d7221 */ /* 0x010fcc0000000000 */
[----:B------:R-:W0:Y:S02]  /*0260*/  F2I.TRUNC.NTZ R13, R13 ;  /* 0x0000000d000d7305 */ /* 0x000e24000020f100 */
[----:B0-----:R-:W-:-:S05]  /*0270*/  I2FP.F32.S32 R10, R13 ;  /* 0x0000000d000a7245 */ /* 0x001fca0000201400 */
[----:B-----5:R-:W-:-:S06]  /*0280*/  FADD R10, R15, R10 ;  /* 0x0000000a0f0a7221 */ /* 0x020fcc0000000000 */
[----:B------:R-:W0:Y:S01]  /*0290*/  F2I.TRUNC.NTZ R10, R10 ;  /* 0x0000000a000a7305 */ /* 0x000e22000020f100 */
[----:B------:R-:W-:Y:S05]  /*02a0*/  @P1 BRA `(.L_x_104) ;  /* 0xfffffffc00ac1947 */ /* 0x000fea000383ffff */
.L_x_103:
[----:B------:R-:W-:Y:S05]  /*02b0*/  @!P0 BRA `(.L_x_105) ;  /* 0x0000000000388947 */ /* 0x000fea0003800000 */
[----:B------:R-:W-:Y:S01]  /*02c0*/  IADD3 R7, PT, PT, R8, R7, RZ ;  /* 0x0000000708077210 */ /* 0x000fe20007ffe0ff */
[----:B------:R-:W-:-:S04]  /*02d0*/  IMAD.MOV R6, RZ, RZ, -R6 ;  /* 0x000000ffff067224 */ /* 0x000fc800078e0a06 */
[----:B-----5:R-:W-:-:S04]  /*02e0*/  IMAD.WIDE.U32 R2, R7, 0x4, R2 ;  /* 0x0000000407027825 */ /* 0x020fc800078e0002 */
[----:B------:R-:W-:-:S07]  /*02f0*/  IMAD.MOV.U32 R4, RZ, RZ, R2 ;  /* 0x000000ffff047224 */ /* 0x000fce00078e0002 */
.L_x_106:
[----:B------:R-:W-:-:S06]  /*0300*/  MOV R2, R4 ;  /* 0x0000000400027202 */ /* 0x000fcc0000000f00 */
[----:B-1----:R1:W2:Y:S01]  /*0310*/  LDG.E R2, desc[UR4][R2.64] ;  /* 0x0000000402027981 */ /* 0x0022a2000c1e1900 */
[----:B0-----:R-:W-:Y:S01]  /*0320*/  I2FP.F32.S32 R5, R10 ;  /* 0x0000000a00057245 */ /* 0x001fe20000201400 */
[----:B------:R-:W-:Y:S01]  /*0330*/  VIADD R6, R6, 0x1 ;  /* 0x0000000106067836 */ /* 0x000fe20000000000 */
[----:B------:R-:W-:-:S04]  /*0340*/  IADD3 R4, P1, PT, R4, 0x4, RZ ;  /* 0x0000000404047810 */ /* 0x000fc80007f3e0ff */
[----:B------:R-:W-:Y:S02]  /*0350*/  ISETP.NE.AND P0, PT, R6, RZ, PT ;  /* 0x000000ff0600720c */ /* 0x000fe40003f05270 */
[----:B-1----:R-:W-:Y:S01]  /*0360*/  IADD3.X R3, PT, PT, RZ, R3, RZ, P1, !PT ;  /* 0x00000003ff037210 */ /* 0x002fe20000ffe4ff */
[----:B--2---:R-:W-:-:S06]  /*0370*/  FADD R10, R5, R2 ;  /* 0x00000002050a7221 */ /* 0x004fcc0000000000 */
[----:B------:R-:W1:Y:S04]  /*0380*/  F2I.TRUNC.NTZ R10, R10 ;  /* 0x0000000a000a7305 */ /* 0x000e68000020f100 */
[----:B------:R-:W-:Y:S05]  /*0390*/  @P0 BRA `(.L_x_106) ;  /* 0xfffffffc00d80947 */ /* 0x000fea000383ffff */
.L_x_105:
[----:B01----:R-:W-:-:S07]  /*03a0*/  I2FP.F32.S32 R5, R10 ;  /* 0x0000000a00057245 */ /* 0x003fce0000201400 */
.L_x_102:
[----:B-----5:R-:W0:Y:S02]  /*03b0*/  LDC.64 R2, c[0x4][0x8] ;  /* 0x01000200ff027b82 */ /* 0x020e240000000a00 */
[----:B0-----:R-:W-:-:S05]  /*03c0*/  IMAD.WIDE.U32 R2, R0, 0x4, R2 ;  /* 0x0000000400027825 */ /* 0x001fca00078e0002 */
[----:B------:R-:W-:Y:S01]  /*03d0*/  STG.E desc[UR4][R2.64], R5 ;  /* 0x0000000502007986 */ /* 0x000fe2000c101904 */
[----:B------:R-:W-:Y:S05]  /*03e0*/  EXIT ;  /* 0x000000000000794d */ /* 0x000fea0003800000 */
.L_x_107:
        /* <DEDUP_REMOVED lines=9> */
.L_x_146:


//--------------------- .text._Z15DisplayVector2DP8Vector2D --------------------------
	.section	.text._Z15DisplayVector2DP8Vector2D,"ax",@progbits
	.align	128
        .global         _Z15DisplayVector2DP8Vector2D
        .type           _Z15DisplayVector2DP8Vector2D,@function
        .size           _Z15DisplayVector2DP8Vector2D,(.L_x_147 - _Z15DisplayVector2DP8Vector2D)
        .other          _Z15DisplayVector2DP8Vector2D,@"STO_CUDA_ENTRY STV_DEFAULT"
_Z15DisplayVector2DP8Vector2D:
.text._Z15DisplayVector2DP8Vector2D:
[----:B------:R-:W0:Y:S01]  /*0000*/  LDC R1, c[0x0][0x37c] ;  /* 0x0000df00ff017b82 */ /* 0x000e220000000800 */
[----:B------:R-:W-:Y:S01]  /*0010*/  MOV R0, 0x0 ;  /* 0x0000000000007802 */ /* 0x000fe20000000f00 */
[----:B------:R-:W1:Y:S01]  /*0020*/  LDCU UR4, c[0x0][0x2f8] ;  /* 0x00005f00ff0477ac */ /* 0x000e620008000800 */
[----:B0-----:R-:W-:Y:S01]  /*0030*/  VIADD R1, R1, 0xfffffff8 ;  /* 0xfffffff801017836 */ /* 0x001fe20000000000 */
[----:B------:R-:W-:-:S04]  /*0040*/  CS2R R6, SRZ ;  /* 0x0000000000067805 */ /* 0x000fc8000001ff00 */
[----:B------:R0:W2:Y:S01]  /*0050*/  LDC.64 R8, c[0x4][R0] ;  /* 0x0100000000087b82 */ /* 0x0000a20000000a00 */
[----:B------:R-:W3:Y:S01]  /*0060*/  LDCU.64 UR6, c[0x4][0x38] ;  /* 0x01000700ff0677ac */ /* 0x000ee20008000a00 */
[----:B------:R-:W4:Y:S01]  /*0070*/  LDCU UR5, c[0x0][0x2fc] ;  /* 0x00005f80ff0577ac */ /* 0x000f220008000800 */
[----:B------:R-:W0:Y:S01]  /*0080*/  LDCU.64 UR36, c[0x0][0x358] ;  /* 0x00006b00ff2477ac */ /* 0x000e220008000a00 */
[----:B-1----:R-:W-:Y:S01]  /*0090*/  IADD3 R18, P0, PT, R1, UR4, RZ ;  /* 0x0000000401127c10 */ /* 0x002fe2000ff1e0ff */
[----:B---3--:R-:W-:Y:S02]  /*00a0*/  IMAD.U32 R4, RZ, RZ, UR6 ;  /* 0x00000006ff047e24 */ /* 0x008fe4000f8e00ff */
[----:B------:R-:W-:Y:S01]  /*00b0*/  IMAD.U32 R5, RZ, RZ, UR7 ;  /* 0x00000007ff057e24 */ /* 0x000fe2000f8e00ff */
[----:B0---4-:R-:W-:-:S09]  /*00c0*/  IADD3.X R2, PT, PT, RZ, UR5, RZ, P0, !PT ;  /* 0x00000005ff027c10 */ /* 0x011fd200087fe4ff */
[----:B------:R-:W-:-:S07]  /*00d0*/  LEPC R20, `(.L_x_108) ;  /* 0x000000001014794e */ /* 0x000fce0000000000 */
[----:B--2---:R-:W-:Y:S05]  /*00e0*/  CALL.ABS.NOINC R8 ;  /* 0x0000000008007343 */ /* 0x004fea0003c00000 */
.L_x_108:
[----:B------:R-:W0:Y:S02]  /*00f0*/  LDC.64 R4, c[0x0][0x380] ;  /* 0x0000e000ff047b82 */ /* 0x000e240000000a00 */
[----:B0-----:R-:W2:Y:S02]  /*0100*/  LDG.E R4, desc[UR36][R4.64+0x8] ;  /* 0x0000082404047981 */ /* 0x001ea4000c1e1900 */
[----:B--2---:R-:W-:-:S13]  /*0110*/  ISETP.GE.AND P0, PT, R4, 0x1, PT ;  /* 0x000000010400780c */ /* 0x004fda0003f06270 */
[----:B------:R-:W-:Y:S05]  /*0120*/  @!P0 BRA `(.L_x_109) ;  /* 0x0000000000f08947 */ /* 0x000fea0003800000 */
[----:B------:R-:W-:Y:S01]  /*0130*/  BSSY.RECONVERGENT B7, `(.L_x_109) ;  /* 0x000003b000077945 */ /* 0x000fe20003800200 */
[----:B------:R-:W-:-:S07]  /*0140*/  IMAD.MOV.U32 R19, RZ, RZ, RZ ;  /* 0x000000ffff137224 */ /* 0x000fce00078e00ff */
.L_x_115:
        /* <DEDUP_REMOVED lines=8> */
.L_x_110:
[----:B------:R-:W0:Y:S02]  /*01d0*/  LDC.64 R16, c[0x0][0x380] ;  /* 0x0000e000ff107b82 */ /* 0x000e240000000a00 */
[----:B0-----:R-:W2:Y:S02]  /*01e0*/  LDG.E R0, desc[UR36][R16.64+0xc] ;  /* 0x00000c2410007981 */ /* 0x001ea4000c1e1900 */
[----:B--2---:R-:W-:-:S13]  /*01f0*/  ISETP.GE.AND P0, PT, R0, 0x2, PT ;  /* 0x000000020000780c */ /* 0x004fda0003f06270 */
[----:B------:R-:W-:Y:S05]  /*0200*/  @!P0 BRA `(.L_x_111) ;  /* 0x0000000000608947 */ /* 0x000fea0003800000 */
[----:B------:R-:W-:Y:S01]  /*0210*/  HFMA2 R22, -RZ, RZ, 0, 0 ;  /* 0x00000000ff167431 */ /* 0x000fe200000001ff */
[----:B------:R-:W-:Y:S06]  /*0220*/  BSSY.RECONVERGENT B6, `(.L_x_111) ;  /* 0x0000016000067945 */ /* 0x000fec0003800200 */
.L_x_113:
[----:B------:R-:W0:Y:S01]  /*0230*/  LDC.64 R6, c[0x0][0x380] ;  /* 0x0000e000ff067b82 */ /* 0x000e220000000a00 */
[----:B------:R-:W-:Y:S01]  /*0240*/  IMAD R9, R0, R19, R22 ;  /* 0x0000001300097224 */ /* 0x000fe200078e0216 */
[----:B------:R-:W1:Y:S01]  /*0250*/  LDCU.64 UR4, c[0x4][0x40] ;  /* 0x01000800ff0477ac */ /* 0x000e620008000a00 */
[----:B0-----:R-:W2:Y:S02]  /*0260*/  LDG.E.64 R6, desc[UR36][R6.64] ;  /* 0x0000002406067981 */ /* 0x001ea4000c1e1b00 */
[----:B--2---:R-:W-:-:S06]  /*0270*/  IMAD.WIDE R8, R9, 0x4, R6 ;  /* 0x0000000409087825 */ /* 0x004fcc00078e0206 */
[----:B------:R-:W2:Y:S01]  /*0280*/  LD.E R8, desc[UR36][R8.64] ;  /* 0x0000002408087980 */ /* 0x000ea2000c101900 */
[----:B------:R-:W-:Y:S01]  /*0290*/  MOV R0, 0x0 ;  /* 0x0000000000007802 */ /* 0x000fe20000000f00 */
[----:B-1----:R-:W-:Y:S01]  /*02a0*/  IMAD.U32 R4, RZ, RZ, UR4 ;  /* 0x00000004ff047e24 */ /* 0x002fe2000f8e00ff */
[----:B------:R-:W-:Y:S01]  /*02b0*/  MOV R7, R2 ;  /* 0x0000000200077202 */ /* 0x000fe20000000f00 */
[----:B------:R-:W-:Y:S01]  /*02c0*/  IMAD.U32 R5, RZ, RZ, UR5 ;  /* 0x00000005ff057e24 */ /* 0x000fe2000f8e00ff */
[----:B------:R0:W1:Y:S01]  /*02d0*/  LDC.64 R12, c[0x4][R0] ;  /* 0x01000000000c7b82 */ /* 0x0000620000000a00 */
[----:B------:R-:W-:Y:S01]  /*02e0*/  IMAD.MOV.U32 R6, RZ, RZ, R18 ;  /* 0x000000ffff067224 */ /* 0x000fe200078e0012 */
[----:B--2---:R-:W2:Y:S02]  /*02f0*/  F2F.F64.F32 R10, R8 ;  /* 0x00000008000a7310 */ /* 0x004ea40000201800 */
[----:B-12---:R0:W-:Y:S04]  /*0300*/  STL.64 [R1], R10 ;  /* 0x0000000a01007387 */ /* 0x0061e80000100a00 */
[----:B------:R-:W-:-:S07]  /*0310*/  LEPC R20, `(.L_x_112) ;  /* 0x000000001014794e */ /* 0x000fce0000000000 */
[----:B0-----:R-:W-:Y:S05]  /*0320*/  CALL.ABS.NOINC R12 ;  /* 0x000000000c007343 */ /* 0x001fea0003c00000 */
.L_x_112:
[----:B------:R-:W2:Y:S01]  /*0330*/  LDG.E R0, desc[UR36][R16.64+0xc] ;  /* 0x00000c2410007981 */ /* 0x000ea2000c1e1900 */
[----:B------:R-:W-:Y:S02]  /*0340*/  VIADD R22, R22, 0x1 ;  /* 0x0000000116167836 */ /* 0x000fe40000000000 */
[----:B--2---:R-:W-:-:S05]  /*0350*/  VIADD R3, R0, 0xffffffff ;  /* 0xffffffff00037836 */ /* 0x004fca0000000000 */
[----:B------:R-:W-:-:S13]  /*0360*/  ISETP.GE.AND P0, PT, R22, R3, PT ;  /* 0x000000031600720c */ /* 0x000fda0003f06270 */
[----:B------:R-:W-:Y:S05]  /*0370*/  @!P0 BRA `(.L_x_113) ;  /* 0xfffffffc00ac8947 */ /* 0x000fea000383ffff */
[----:B------:R-:W-:Y:S05]  /*0380*/  BSYNC.RECONVERGENT B6 ;  /* 0x0000000000067941 */ /* 0x000fea0003800200 */
.L_x_111:
[----:B------:R-:W2:Y:S01]  /*0390*/  LDG.E.64 R8, desc[UR36][R16.64] ;  /* 0x0000002410087981 */ /* 0x000ea2000c1e1b00 */
[----:B------:R-:W-:Y:S01]  /*03a0*/  IMAD R0, R0, R19, R0 ;  /* 0x0000001300007224 */ /* 0x000fe200078e0200 */
[----:B------:R-:W0:Y:S03]  /*03b0*/  LDCU.64 UR4, c[0x4][0x48] ;  /* 0x01000900ff0477ac */ /* 0x000e260008000a00 */
[----:B------:R-:W-:-:S04]  /*03c0*/  VIADD R3, R0, 0xffffffff ;  /* 0xffffffff00037836 */ /* 0x000fc80000000000 */
[----:B--2---:R-:W-:-:S06]  /*03d0*/  IMAD.WIDE R8, R3, 0x4, R8 ;  /* 0x0000000403087825 */ /* 0x004fcc00078e0208 */
[----:B------:R-:W2:Y:S01]  /*03e0*/  LD.E R8, desc[UR36][R8.64] ;  /* 0x0000002408087980 */ /* 0x000ea2000c101900 */
[----:B------:R-:W-:Y:S01]  /*03f0*/  MOV R0, 0x0 ;  /* 0x0000000000007802 */ /* 0x000fe20000000f00 */
[----:B0-----:R-:W-:Y:S01]  /*0400*/  IMAD.U32 R5, RZ, RZ, UR5 ;  /* 0x00000005ff057e24 */ /* 0x001fe2000f8e00ff */
[----:B------:R-:W-:Y:S01]  /*0410*/  MOV R4, UR4 ;  /* 0x0000000400047c02 */ /* 0x000fe20008000f00 */
[----:B------:R-:W-:Y:S01]  /*0420*/  IMAD.MOV.U32 R6, RZ, RZ, R18 ;  /* 0x000000ffff067224 */ /* 0x000fe200078e0012 */
[----:B------:R0:W1:Y:S01]  /*0430*/  LDC.64 R12, c[0x4][R0] ;  /* 0x01000000000c7b82 */ /* 0x0000620000000a00 */
[----:B------:R-:W-:Y:S01]  /*0440*/  MOV R7, R2 ;  /* 0x0000000200077202 */ /* 0x000fe20000000f00 */
[----:B--2---:R-:W2:Y:S02]  /*0450*/  F2F.F64.F32 R10, R8 ;  /* 0x00000008000a7310 */ /* 0x004ea40000201800 */
[----:B-12---:R0:W-:Y:S04]  /*0460*/  STL.64 [R1], R10 ;  /* 0x0000000a01007387 */ /* 0x0061e80000100a00 */
[----:B------:R-:W-:-:S07]  /*0470*/  LEPC R20, `(.L_x_114) ;  /* 0x000000001014794e */ /* 0x000fce0000000000 */
[----:B0-----:R-:W-:Y:S05]  /*0480*/  CALL.ABS.NOINC R12 ;  /* 0x000000000c007343 */ /* 0x001fea0003c00000 */
.L_x_114:
[----:B------:R-:W0:Y:S02]  /*0490*/  LDC.64 R4, c[0x0][0x380] ;  /* 0x0000e000ff047b82 */ /* 0x000e240000000a00 */
[----:B0-----:R-:W2:Y:S01]  /*04a0*/  LDG.E R4, desc[UR36][R4.64+0x8] ;  /* 0x0000082404047981 */ /* 0x001ea2000c1e1900 */
[----:B------:R-:W-:-:S05]  /*04b0*/  VIADD R19, R19, 0x1 ;  /* 0x0000000113137836 */ /* 0x000fca0000000000 */
[----:B--2---:R-:W-:-:S13]  /*04c0*/  ISETP.GE.AND P0, PT, R19, R4, PT ;  /* 0x000000041300720c */ /* 0x004fda0003f06270 */
[----:B------:R-:W-:Y:S05]  /*04d0*/  @!P0 BRA `(.L_x_115) ;  /* 0xfffffffc001c8947 */ /* 0x000fea000383ffff */
[----:B------:R-:W-:Y:S05]  /*04e0*/  BSYNC.RECONVERGENT B7 ;  /* 0x0000000000077941 */ /* 0x000fea0003800200 */
.L_x_109:
        /* <DEDUP_REMOVED lines=8> */
.L_x_116:
[----:B------:R-:W0:Y:S01]  /*0570*/  LDC.64 R8, c[0x0][0x380] ;  /* 0x0000e000ff087b82 */ /* 0x000e220000000a00 */
[----:B------:R-:W1:Y:S01]  /*0580*/  LDCU.64 UR4, c[0x4][0x58] ;  /* 0x01000b00ff0477ac */ /* 0x000e620008000a00 */
[----:B0-----:R-:W2:Y:S06]  /*0590*/  LDG.E.64 R8, desc[UR36][R8.64+0x8] ;  /* 0x0000082408087981 */ /* 0x001eac000c1e1b00 */
[----:B------:R-:W0:Y:S01]  /*05a0*/  LDC.64 R16, c[0x4][R16] ;  /* 0x0100000010107b82 */ /* 0x000e220000000a00 */
[----:B-1----:R-:W-:Y:S01]  /*05b0*/  IMAD.U32 R4, RZ, RZ, UR4 ;  /* 0x00000004ff047e24 */ /* 0x002fe2000f8e00ff */
[----:B------:R-:W-:Y:S01]  /*05c0*/  MOV R6, R18 ;  /* 0x0000001200067202 */ /* 0x000fe20000000f00 */
[----:B------:R-:W-:-:S02]  /*05d0*/  IMAD.U32 R5, RZ, RZ, UR5 ;  /* 0x00000005ff057e24 */ /* 0x000fc4000f8e00ff */
[----:B------:R-:W-:Y:S01]  /*05e0*/  IMAD.MOV.U32 R7, RZ, RZ, R2 ;  /* 0x000000ffff077224 */ /* 0x000fe200078e0002 */
[----:B0-2---:R1:W-:Y:S06]  /*05f0*/  STL.64 [R1], R8 ;  /* 0x0000000801007387 */ /* 0x0053ec0000100a00 */
[----:B------:R-:W-:-:S07]  /*0600*/  LEPC R20, `(.L_x_117) ;  /* 0x000000001014794e */ /* 0x000fce0000000000 */
[----:B-1----:R-:W-:Y:S05]  /*0610*/  CALL.ABS.NOINC R16 ;  /* 0x0000000010007343 */ /* 0x002fea0003c00000 */
.L_x_117:
[----:B------:R-:W-:Y:S05]  /*0620*/  EXIT ;  /* 0x000000000000794d */ /* 0x000fea0003800000 */
.L_x_118:
        /* <DEDUP_REMOVED lines=13> */
.L_x_147:


//--------------------- .text._Z23TransposeVector2DSharedP8Vector2DS0_ --------------------------
	.section	.text._Z23TransposeVector2DSharedP8Vector2DS0_,"ax",@progbits
	.align	128
        .global         _Z23TransposeVector2DSharedP8Vector2DS0_
        .type           _Z23TransposeVector2DSharedP8Vector2DS0_,@function
        .size           _Z23TransposeVector2DSharedP8Vector2DS0_,(.L_x_148 - _Z23TransposeVector2DSharedP8Vector2DS0_)
        .other          _Z23TransposeVector2DSharedP8Vector2DS0_,@"STO_CUDA_ENTRY STV_DEFAULT"
_Z23TransposeVector2DSharedP8Vector2DS0_:
.text._Z23TransposeVector2DSharedP8Vector2DS0_:
[----:B------:R-:W0:Y:S08]  /*0000*/  LDC R1, c[0x0][0x37c] ;  /* 0x0000df00ff017b82 */ /* 0x000e300000000800 */
[----:B------:R-:W1:Y:S01]  /*0010*/  LDC.64 R10, c[0x0][0x388] ;  /* 0x0000e200ff0a7b82 */ /* 0x000e620000000a00 */
[----:B------:R-:W1:Y:S01]  /*0020*/  LDCU.64 UR4, c[0x0][0x358] ;  /* 0x00006b00ff0477ac */ /* 0x000e620008000a00 */
[----:B0-----:R-:W-:Y:S01]  /*0030*/  IADD3 R1, PT, PT, R1, -0x10, RZ ;  /* 0xfffffff001017810 */ /* 0x001fe20007ffe0ff */
[----:B-1----:R-:W2:Y:S01]  /*0040*/  LDG.E.64.CONSTANT R24, desc[UR4][R10.64+0x8] ;  /* 0x000008040a187981 */ /* 0x002ea2000c1e9b00 */
[----:B------:R-:W0:Y:S04]  /*0050*/  LDCU UR7, c[0x0][0x2fc] ;  /* 0x00005f80ff0777ac */ /* 0x000e280008000800 */
[----:B------:R-:W1:Y:S01]  /*0060*/  LDC R18, c[0x0][0x360] ;  /* 0x0000d800ff127b82 */ /* 0x000e620000000800 */
[----:B------:R-:W1:Y:S01]  /*0070*/  S2R R5, SR_TID.X ;  /* 0x0000000000057919 */ /* 0x000e620000002100 */
[----:B------:R-:W3:Y:S06]  /*0080*/  S2R R4, SR_TID.Y ;  /* 0x0000000000047919 */ /* 0x000eec0000002200 */
[----:B------:R-:W1:Y:S08]  /*0090*/  S2UR UR8, SR_CTAID.X ;  /* 0x00000000000879c3 */ /* 0x000e700000002500 */
[----:B------:R-:W3:Y:S08]  /*00a0*/  S2UR UR9, SR_CTAID.Y ;  /* 0x00000000000979c3 */ /* 0x000ef00000002600 */
[----:B------:R-:W3:Y:S01]  /*00b0*/  LDC R19, c[0x0][0x364] ;  /* 0x0000d900ff137b82 */ /* 0x000ee20000000800 */
[----:B-1----:R-:W-:-:S02]  /*00c0*/  IMAD R6, R18, UR8, R5 ;  /* 0x0000000812067c24 */ /* 0x002fc4000f8e0205 */
[----:B---3--:R-:W-:Y:S02]  /*00d0*/  IMAD R7, R19, UR9, R4 ;  /* 0x0000000913077c24 */ /* 0x008fe4000f8e0204 */
[-C--:B--2---:R-:W-:Y:S02]  /*00e0*/  IMAD R3, R24, R25.reuse, RZ ;  /* 0x0000001918037224 */ /* 0x084fe400078e02ff */
[----:B------:R-:W-:-:S05]  /*00f0*/  IMAD R0, R7, R25, R6 ;  /* 0x0000001907007224 */ /* 0x000fca00078e0206 */
[----:B------:R-:W-:-:S13]  /*0100*/  ISETP.GE.AND P1, PT, R0, R3, PT ;  /* 0x000000030000720c */ /* 0x000fda0003f26270 */
[----:B------:R-:W2:Y:S01]  /*0110*/  @!P1 LDG.E.64.CONSTANT R2, desc[UR4][R10.64] ;  /* 0x000000040a029981 */ /* 0x000ea2000c1e9b00 */
[----:B------:R-:W1:Y:S01]  /*0120*/  LDC.64 R12, c[0x0][0x380] ;  /* 0x0000e000ff0c7b82 */ /* 0x000e620000000a00 */
[----:B------:R-:W-:-:S04]  /*0130*/  ISETP.GE.AND P0, PT, R7, R24, PT ;  /* 0x000000180700720c */ /* 0x000fc80003f06270 */
[----:B------:R-:W-:Y:S02]  /*0140*/  ISETP.LT.AND P0, PT, R6, R25, !P0 ;  /* 0x000000190600720c */ /* 0x000fe40004701270 */
[----:B-1----:R-:W3:Y:S01]  /*0150*/  LDG.E.CONSTANT R6, desc[UR4][R12.64+0xc] ;  /* 0x00000c040c067981 */ /* 0x002ee2000c1e9900 */
[----:B------:R-:W1:Y:S01]  /*0160*/  S2R R14, SR_CgaCtaId ;  /* 0x00000000000e7919 */ /* 0x000e620000008800 */
[----:B--2---:R-:W-:-:S09]  /*0170*/  @!P1 IMAD.WIDE R8, R0, 0x4, R2 ;  /* 0x0000000400089825 */ /* 0x004fd200078e0202 */
[----:B------:R2:W4:Y:S04]  /*0180*/  @P0 LDG.E.64.CONSTANT R2, desc[UR4][R12.64] ;  /* 0x000000040c020981 */ /* 0x000528000c1e9b00 */
[----:B------:R-:W5:Y:S01]  /*0190*/  @!P1 LD.E R9, desc[UR4][R8.64] ;  /* 0x0000000408099980 */ /* 0x000f62000c101900 */
[----:B------:R-:W-:-:S04]  /*01a0*/  MOV R7, 0x400 ;  /* 0x0000040000077802 */ /* 0x000fc80000000f00 */
[----:B-1----:R-:W-:-:S05]  /*01b0*/  LEA R15, R14, R7, 0x18 ;  /* 0x000000070e0f7211 */ /* 0x002fca00078ec0ff */
[----:B------:R-:W-:-:S05]  /*01c0*/  IMAD R10, R4, 0x84, R15 ;  /* 0x00000084040a7824 */ /* 0x000fca00078e020f */
[----:B------:R-:W-:Y:S01]  /*01d0*/  LEA R10, R5, R10, 0x2 ;  /* 0x0000000a050a7211 */ /* 0x000fe200078e10ff */
[C---:B------:R-:W-:Y:S01]  /*01e0*/  @P0 VIADD R11, R7.reuse, 0x1080 ;  /* 0x00001080070b0836 */ /* 0x040fe20000000000 */
[----:B------:R-:W-:-:S04]  /*01f0*/  @P0 IADD3 R7, PT, PT, R7, 0x1080, RZ ;  /* 0x0000108007070810 */ /* 0x000fc80007ffe0ff */
[C---:B--2---:R-:W-:Y:S02]  /*0200*/  @P0 LEA R12, R14.reuse, R11, 0x18 ;  /* 0x0000000b0e0c0211 */ /* 0x044fe400078ec0ff */
[----:B------:R-:W-:-:S03]  /*0210*/  @P0 LEA R11, R14, R7, 0x18 ;  /* 0x000000070e0b0211 */ /* 0x000fc600078ec0ff */
[----:B------:R-:W-:-:S04]  /*0220*/  @P0 IMAD R7, R5, 0x84, R12 ;  /* 0x0000008405070824 */ /* 0x000fc800078e020c */
[C---:B------:R-:W-:Y:S02]  /*0230*/  @P0 IMAD R7, R4.reuse, 0x4, R7 ;  /* 0x0000000404070824 */ /* 0x040fe400078e0207 */
[----:B------:R-:W-:-:S05]  /*0240*/  @P0 IMAD R12, R4, 0x84, R11 ;  /* 0x00000084040c0824 */ /* 0x000fca00078e020b */
[----:B------:R-:W-:Y:S01]  /*0250*/  @P0 LEA R12, R5, R12, 0x2 ;  /* 0x0000000c050c0211 */ /* 0x000fe200078e10ff */
[----:B------:R-:W1:Y:S01]  /*0260*/  LDCU UR6, c[0x0][0x2f8] ;  /* 0x00005f00ff0677ac */ /* 0x000e620008000800 */
[----:B------:R-:W-:Y:S02]  /*0270*/  IMAD R5, R18, UR9, R5 ;  /* 0x0000000912057c24 */ /* 0x000fe4000f8e0205 */
[----:B------:R-:W-:-:S04]  /*0280*/  IMAD R4, R19, UR8, R4 ;  /* 0x0000000813047c24 */ /* 0x000fc8000f8e0204 */
[----:B---3--:R-:W-:Y:S01]  /*0290*/  IMAD R5, R4, R6, R5 ;  /* 0x0000000604057224 */ /* 0x008fe200078e0205 */
[----:B-1----:R-:W-:Y:S01]  /*02a0*/  IADD3 R22, P2, PT, R1, UR6, RZ ;  /* 0x0000000601167c10 */ /* 0x002fe2000ff5e0ff */
[----:B-----5:R-:W-:Y:S01]  /*02b0*/  @!P1 STS [R10], R9 ;  /* 0x000000090a009388 */ /* 0x020fe20000000800 */
[----:B------:R-:W-:Y:S06]  /*02c0*/  BAR.SYNC.DEFER_BLOCKING 0x0 ;  /* 0x0000000000007b1d */ /* 0x000fec0000010000 */
[----:B------:R-:W1:Y:S04]  /*02d0*/  @P0 LDS R8, [R10] ;  /* 0x000000000a080984 */ /* 0x000e680000000800 */
[----:B-1----:R-:W-:Y:S01]  /*02e0*/  @P0 STS [R7], R8 ;  /* 0x0000000807000388 */ /* 0x002fe20000000800 */
[----:B------:R-:W-:Y:S06]  /*02f0*/  BAR.SYNC.DEFER_BLOCKING 0x0 ;  /* 0x0000000000007b1d */ /* 0x000fec0000010000 */
[----:B------:R-:W1:Y:S01]  /*0300*/  @P0 LDS R9, [R12] ;  /* 0x000000000c090984 */ /* 0x000e620000000800 */
[----:B------:R-:W-:Y:S01]  /*0310*/  ISETP.NE.AND P1, PT, R0, RZ, PT ;  /* 0x000000ff0000720c */ /* 0x000fe20003f25270 */
[----:B----4-:R-:W-:-:S04]  /*0320*/  @P0 IMAD.WIDE R4, R5, 0x4, R2 ;  /* 0x0000000405040825 */ /* 0x010fc800078e0202 */
[----:B0-----:R-:W-:Y:S01]  /*0330*/  IMAD.X R2, RZ, RZ, UR7, P2 ;  /* 0x00000007ff027e24 */ /* 0x001fe200090e06ff */
[----:B-1----:R0:W-:Y:S07]  /*0340*/  @P0 ST.E desc[UR4][R4.64], R9 ;  /* 0x0000000904000985 */ /* 0x0021ee000c101904 */
[----:B------:R-:W-:Y:S05]  /*0350*/  @P1 EXIT ;  /* 0x000000000000194d */ /* 0x000fea0003800000 */
[----:B------:R-:W1:Y:S02]  /*0360*/  LDCU UR4, c[0x0][0x374] ;  /* 0x00006e80ff0477ac */ /* 0x000e640008000800 */
[----:B-1----:R-:W-:-:S05]  /*0370*/  IMAD R19, R19, UR4, RZ ;  /* 0x0000000413137c24 */ /* 0x002fca000f8e02ff */
[----:B------:R-:W-:-:S13]  /*0380*/  ISETP.GE.U32.AND P0, PT, R19, R24, PT ;  /* 0x000000181300720c */ /* 0x000fda0003f06070 */
[----:B------:R-:W-:Y:S05]  /*0390*/  @!P0 BRA `(.L_x_119) ;  /* 0x0000000000108947 */ /* 0x000fea0003800000 */
[----:B------:R-:W1:Y:S02]  /*03a0*/  LDCU UR4, c[0x0][0x370] ;  /* 0x00006e00ff0477ac */ /* 0x000e640008000800 */
[----:B-1----:R-:W-:-:S05]  /*03b0*/  IMAD R0, R18, UR4, RZ ;  /* 0x0000000412007c24 */ /* 0x002fca000f8e02ff */
[----:B------:R-:W-:-:S13]  /*03c0*/  ISETP.GE.U32.AND P0, PT, R0, R25, PT ;  /* 0x000000190000720c */ /* 0x000fda0003f06070 */
[----:B------:R-:W-:Y:S05]  /*03d0*/  @P0 EXIT ;  /* 0x000000000000094d */ /* 0x000fea0003800000 */
.L_x_119:
[----:B------:R-:W-:Y:S01]  /*03e0*/  MOV R23, 0x0 ;  /* 0x0000000000177802 */ /* 0x000fe20000000f00 */
[----:B------:R-:W1:Y:S01]  /*03f0*/  LDCU.64 UR4, c[0x4][0x30] ;  /* 0x01000600ff0477ac */ /* 0x000e620008000a00 */
[----:B------:R-:W-:Y:S02]  /*0400*/  CS2R R6, SRZ ;  /* 0x0000000000067805 */ /* 0x000fe4000001ff00 */
[----:B0-----:R0:W2:Y:S01]  /*0410*/  LDC.64 R8, c[0x4][R23] ;  /* 0x0100000017087b82 */ /* 0x0010a20000000a00 */
[----:B-1----:R-:W-:Y:S01]  /*0420*/  MOV R4, UR4 ;  /* 0x0000000400047c02 */ /* 0x002fe20008000f00 */
[----:B0-----:R-:W-:-:S07]  /*0430*/  IMAD.U32 R5, RZ, RZ, UR5 ;  /* 0x00000005ff057e24 */ /* 0x001fce000f8e00ff */
[----:B------:R-:W-:-:S07]  /*0440*/  LEPC R20, `(.L_x_120) ;  /* 0x000000001014794e */ /* 0x000fce0000000000 */
[----:B--2---:R-:W-:Y:S05]  /*0450*/  CALL.ABS.NOINC R8 ;  /* 0x0000000008007343 */ /* 0x004fea0003c00000 */
.L_x_120:
[----:B------:R-:W0:Y:S01]  /*0460*/  LDCU UR4, c[0x0][0x370] ;  /* 0x00006e00ff0477ac */ /* 0x000e220008000800 */
[----:B------:R-:W-:Y:S01]  /*0470*/  MOV R16, R25 ;  /* 0x0000001900107202 */ /* 0x000fe20000000f00 */
[----:B------:R-:W-:Y:S01]  /*0480*/  IMAD.MOV.U32 R17, RZ, RZ, R24 ;  /* 0x000000ffff117224 */ /* 0x000fe200078e0018 */
[----:B------:R1:W2:Y:S01]  /*0490*/  LDC.64 R8, c[0x4][R23] ;  /* 0x0100000017087b82 */ /* 0x0002a20000000a00 */
[----:B------:R-:W-:Y:S01]  /*04a0*/  MOV R6, R22 ;  /* 0x0000001600067202 */ /* 0x000fe20000000f00 */
[----:B------:R-:W-:Y:S02]  /*04b0*/  IMAD.MOV.U32 R7, RZ, RZ, R2 ;  /* 0x000000ffff077224 */ /* 0x000fe400078e0002 */
[----:B0-----:R-:W-:Y:S01]  /*04c0*/  IMAD R18, R18, UR4, RZ ;  /* 0x0000000412127c24 */ /* 0x001fe2000f8e02ff */
[----:B------:R-:W0:Y:S04]  /*04d0*/  LDCU.64 UR4, c[0x4][0x28] ;  /* 0x01000500ff0477ac */ /* 0x000e280008000a00 */
[----:B------:R1:W-:Y:S01]  /*04e0*/  STL.128 [R1], R16 ;  /* 0x0000001001007387 */ /* 0x0003e20000100c00 */
[----:B0-----:R-:W-:Y:S01]  /*04f0*/  MOV R4, UR4 ;  /* 0x0000000400047c02 */ /* 0x001fe20008000f00 */
[----:B------:R-:W-:-:S07]  /*0500*/  IMAD.U32 R5, RZ, RZ, UR5 ;  /* 0x00000005ff057e24 */ /* 0x000fce000f8e00ff */
[----:B------:R-:W-:-:S07]  /*0510*/  LEPC R20, `(.L_x_121) ;  /* 0x000000001014794e */ /* 0x000fce0000000000 */
[----:B-12---:R-:W-:Y:S05]  /*0520*/  CALL.ABS.NOINC R8 ;  /* 0x0000000008007343 */ /* 0x006fea0003c00000 */
.L_x_121:
[----:B------:R-:W-:Y:S05]  /*0530*/  EXIT ;  /* 0x000000000000794d */ /* 0x000fea0003800000 */
.L_x_122:
        /* <DEDUP_REMOVED lines=12> */
.L_x_148:


//--------------------- .text._Z19MatrixProductSharedP8Vector2DS0_S0_ --------------------------
	.section	.text._Z19MatrixProductSharedP8Vector2DS0_S0_,"ax",@progbits
	.align	128
        .global         _Z19MatrixProductSharedP8Vector2DS0_S0_
        .type           _Z19MatrixProductSharedP8Vector2DS0_S0_,@function
        .size           _Z19MatrixProductSharedP8Vector2DS0_S0_,(.L_x_149 - _Z19MatrixProductSharedP8Vector2DS0_S0_)
        .other          _Z19MatrixProductSharedP8Vector2DS0_S0_,@"STO_CUDA_ENTRY STV_DEFAULT"
_Z19MatrixProductSharedP8Vector2DS0_S0_:
.text._Z19MatrixProductSharedP8Vector2DS0_S0_:
[----:B------:R-:W-:Y:S08]  /*0000*/  LDC R1, c[0x0][0x37c] ;  /* 0x0000df00ff017b82 */ /* 0x000ff00000000800 */
[----:B------:R-:W0:Y:S01]  /*0010*/  LDC.64 R10, c[0x0][0x388] ;  /* 0x0000e200ff0a7b82 */ /* 0x000e220000000a00 */
[----:B------:R-:W0:Y:S07]  /*0020*/  LDCU.64 UR6, c[0x0][0x358] ;  /* 0x00006b00ff0677ac */ /* 0x000e2e0008000a00 */
[----:B------:R-:W1:Y:S08]  /*0030*/  LDC.64 R8, c[0x0][0x380] ;  /* 0x0000e000ff087b82 */ /* 0x000e700000000a00 */
[----:B------:R-:W2:Y:S01]  /*0040*/  LDC.64 R2, c[0x0][0x390] ;  /* 0x0000e400ff027b82 */ /* 0x000ea20000000a00 */
[----:B0-----:R-:W3:Y:S04]  /*0050*/  LDG.E.CONSTANT R16, desc[UR6][R10.64+0xc] ;  /* 0x00000c060a107981 */ /* 0x001ee8000c1e9900 */
[----:B-1----:R0:W5:Y:S04]  /*0060*/  LDG.E.CONSTANT R15, desc[UR6][R8.64+0x8] ;  /* 0x00000806080f7981 */ /* 0x002168000c1e9900 */
[----:B------:R0:W5:Y:S04]  /*0070*/  LDG.E.64.CONSTANT R6, desc[UR6][R8.64] ;  /* 0x0000000608067981 */ /* 0x000168000c1e9b00 */
[----:B--2---:R0:W5:Y:S01]  /*0080*/  LDG.E.64.CONSTANT R4, desc[UR6][R2.64+0x8] ;  /* 0x0000080602047981 */ /* 0x004162000c1e9b00 */
[----:B------:R-:W1:Y:S01]  /*0090*/  LDC R13, c[0x0][0x360] ;  /* 0x0000d800ff0d7b82 */ /* 0x000e620000000800 */
[----:B------:R-:W-:Y:S01]  /*00a0*/  IMAD.MOV.U32 R27, RZ, RZ, RZ ;  /* 0x000000ffff1b7224 */ /* 0x000fe200078e00ff */
[----:B------:R-:W1:Y:S01]  /*00b0*/  S2R R14, SR_TID.X ;  /* 0x00000000000e7919 */ /* 0x000e620000002100 */
[----:B------:R-:W2:Y:S05]  /*00c0*/  S2R R0, SR_TID.Y ;  /* 0x0000000000007919 */ /* 0x000eaa0000002200 */
[----:B------:R-:W1:Y:S08]  /*00d0*/  S2UR UR4, SR_CTAID.X ;  /* 0x00000000000479c3 */ /* 0x000e700000002500 */
[----:B------:R-:W2:Y:S08]  /*00e0*/  S2UR UR5, SR_CTAID.Y ;  /* 0x00000000000579c3 */ /* 0x000eb00000002600 */
[----:B------:R-:W2:Y:S01]  /*00f0*/  LDC R17, c[0x0][0x364] ;  /* 0x0000d900ff117b82 */ /* 0x000ea20000000800 */
[----:B-1----:R-:W-:-:S02]  /*0100*/  IMAD R18, R13, UR4, R14 ;  /* 0x000000040d127c24 */ /* 0x002fc4000f8e020e */
[----:B--2---:R-:W-:Y:S01]  /*0110*/  IMAD R17, R17, UR5, R0 ;  /* 0x0000000511117c24 */ /* 0x004fe2000f8e0200 */
[----:B---3--:R-:W-:-:S13]  /*0120*/  ISETP.GE.AND P0, PT, R16, 0x1, PT ;  /* 0x000000011000780c */ /* 0x008fda0003f06270 */
[----:B0-----:R-:W-:Y:S05]  /*0130*/  @!P0 BRA `(.L_x_123) ;  /* 0x0000000000dc8947 */ /* 0x001fea0003800000 */
[----:B------:R-:W5:Y:S04]  /*0140*/  LDG.E.64.CONSTANT R2, desc[UR6][R2.64] ;  /* 0x0000000602027981 */ /* 0x000f68000c1e9b00 */
[----:B------:R0:W5:Y:S04]  /*0150*/  LDG.E.CONSTANT R20, desc[UR6][R10.64+0x8] ;  /* 0x000008060a147981 */ /* 0x000168000c1e9900 */
[----:B------:R0:W5:Y:S01]  /*0160*/  LDG.E.64.CONSTANT R8, desc[UR6][R10.64] ;  /* 0x000000060a087981 */ /* 0x000162000c1e9b00 */
[----:B------:R-:W-:Y:S01]  /*0170*/  MOV R12, 0x400 ;  /* 0x00000400000c7802 */ /* 0x000fe20000000f00 */
[----:B------:R-:W-:Y:S01]  /*0180*/  HFMA2 R21, -RZ, RZ, 0, 0 ;  /* 0x00000000ff157431 */ /* 0x000fe200000001ff */
[C---:B------:R-:W-:Y:S01]  /*0190*/  IADD3 R22, PT, PT, R16.reuse, 0x1f, RZ ;  /* 0x0000001f10167810 */ /* 0x040fe20007ffe0ff */
[----:B------:R-:W1:Y:S01]  /*01a0*/  S2R R23, SR_CgaCtaId ;  /* 0x0000000000177919 */ /* 0x000e620000008800 */
[----:B------:R-:W-:-:S02]  /*01b0*/  IMAD R19, R16, R17, RZ ;  /* 0x0000001110137224 */ /* 0x000fc400078e02ff */
[----:B------:R-:W-:Y:S01]  /*01c0*/  VIADD R13, R12, 0x1000 ;  /* 0x000010000c0d7836 */ /* 0x000fe20000000000 */
[----:B------:R-:W-:Y:S01]  /*01d0*/  SHF.R.U32.HI R22, RZ, 0x5, R22 ;  /* 0x00000005ff167819 */ /* 0x000fe20000011616 */
[----:B------:R-:W-:-:S03]  /*01e0*/  IMAD.MOV.U32 R27, RZ, RZ, RZ ;  /* 0x000000ffff1b7224 */ /* 0x000fc600078e00ff */
[C---:B-1----:R-:W-:Y:S02]  /*01f0*/  LEA R13, R23.reuse, R13, 0x18 ;  /* 0x0000000d170d7211 */ /* 0x042fe400078ec0ff */
[----:B------:R-:W-:-:S03]  /*0200*/  LEA R23, R23, R12, 0x18 ;  /* 0x0000000c17177211 */ /* 0x000fc600078ec0ff */
[C-C-:B------:R-:W-:Y:S01]  /*0210*/  IMAD R25, R0.reuse, 0x84, R13.reuse ;  /* 0x0000008400197824 */ /* 0x140fe200078e020d */
[----:B------:R-:W-:Y:S01]  /*0220*/  LEA R23, R0, R23, 0x7 ;  /* 0x0000001700177211 */ /* 0x000fe200078e38ff */
[C---:B------:R-:W-:Y:S02]  /*0230*/  IMAD R13, R14.reuse, 0x4, R13 ;  /* 0x000000040e0d7824 */ /* 0x040fe400078e020d */
[----:B------:R-:W-:-:S03]  /*0240*/  IMAD R24, R14, 0x4, R25 ;  /* 0x000000040e187824 */ /* 0x000fc600078e0219 */
[----:B0-----:R-:W-:-:S07]  /*0250*/  IADD3 R25, PT, PT, R13, 0x108, RZ ;  /* 0x000001080d197810 */ /* 0x001fce0007ffe0ff */
.L_x_125:
[----:B------:R-:W-:Y:S01]  /*0260*/  IMAD R11, R21, 0x20, R14 ;  /* 0x00000020150b7824 */ /* 0x000fe200078e020e */
[----:B-----5:R-:W-:Y:S02]  /*0270*/  ISETP.GE.AND P0, PT, R17, R20, PT ;  /* 0x000000141100720c */ /* 0x020fe40003f06270 */
[----:B------:R-:W-:Y:S02]  /*0280*/  CS2R R28, SRZ ;  /* 0x00000000001c7805 */ /* 0x000fe4000001ff00 */
[----:B------:R-:W-:Y:S01]  /*0290*/  ISETP.GE.OR P0, PT, R11, R16, P0 ;  /* 0x000000100b00720c */ /* 0x000fe20000706670 */
[----:B------:R-:W-:-:S12]  /*02a0*/  IMAD R13, R21, 0x20, R0 ;  /* 0x00000020150d7824 */ /* 0x000fd800078e0200 */
[----:B------:R-:W-:-:S05]  /*02b0*/  @!P0 IADD3 R11, PT, PT, R19, R11, RZ ;  /* 0x0000000b130b8210 */ /* 0x000fca0007ffe0ff */
[----:B------:R-:W-:-:S05]  /*02c0*/  @!P0 IMAD.WIDE.U32 R10, R11, 0x4, R8 ;  /* 0x000000040b0a8825 */ /* 0x000fca00078e0008 */
[----:B------:R0:W2:Y:S01]  /*02d0*/  @!P0 LDG.E R28, desc[UR6][R10.64] ;  /* 0x000000060a1c8981 */ /* 0x0000a2000c1e1900 */
[----:B------:R-:W-:-:S04]  /*02e0*/  ISETP.GE.AND P0, PT, R13, R4, PT ;  /* 0x000000040d00720c */ /* 0x000fc80003f06270 */
[----:B------:R-:W-:Y:S02]  /*02f0*/  ISETP.GE.OR P0, PT, R18, R5, P0 ;  /* 0x000000051200720c */ /* 0x000fe40000706670 */
[----:B0-----:R-:W-:-:S11]  /*0300*/  LEA R11, R14, R23, 0x2 ;  /* 0x000000170e0b7211 */ /* 0x001fd600078e10ff */
[----:B------:R-:W-:-:S04]  /*0310*/  @!P0 IMAD R13, R5, R13, R18 ;  /* 0x0000000d050d8224 */ /* 0x000fc800078e0212 */
[----:B------:R-:W-:-:S05]  /*0320*/  @!P0 IMAD.WIDE R12, R13, 0x4, R2 ;  /* 0x000000040d0c8825 */ /* 0x000fca00078e0202 */
[----:B------:R-:W3:Y:S01]  /*0330*/  @!P0 LDG.E R29, desc[UR6][R12.64] ;  /* 0x000000060c1d8981 */ /* 0x000ee2000c1e1900 */
[----:B------:R-:W-:Y:S01]  /*0340*/  VIADD R21, R21, 0x1 ;  /* 0x0000000115157836 */ /* 0x000fe20000000000 */
[----:B------:R-:W-:Y:S01]  /*0350*/  MOV R26, R25 ;  /* 0x00000019001a7202 */ /* 0x000fe20000000f00 */
[----:B------:R-:W-:-:S03]  /*0360*/  UMOV UR4, 0x8 ;  /* 0x0000000800047882 */ /* 0x000fc60000000000 */
[----:B------:R-:W-:Y:S01]  /*0370*/  ISETP.NE.AND P0, PT, R21, R22, PT ;  /* 0x000000161500720c */ /* 0x000fe20003f05270 */
[----:B--2---:R0:W-:Y:S04]  /*0380*/  STS [R11], R28 ;  /* 0x0000001c0b007388 */ /* 0x0041e80000000800 */
[----:B---3--:R0:W-:Y:S01]  /*0390*/  STS [R24], R29 ;  /* 0x0000001d18007388 */ /* 0x0081e20000000800 */
[----:B------:R-:W-:Y:S07]  /*03a0*/  BAR.SYNC.DEFER_BLOCKING 0x0 ;  /* 0x0000000000007b1d */ /* 0x000fee0000010000 */
.L_x_124:
[----:B------:R-:W-:Y:S04]  /*03b0*/  LDS R12, [R26+-0x108] ;  /* 0xfffef8001a0c7984 */ /* 0x000fe80000000800 */
[----:B0-----:R-:W0:Y:S04]  /*03c0*/  LDS.64 R10, [R23+UR4+-0x8] ;  /* 0xfffff804170a7984 */ /* 0x001e280008000a00 */
[----:B------:R-:W1:Y:S01]  /*03d0*/  LDS R13, [R26+-0x84] ;  /* 0xffff7c001a0d7984 */ /* 0x000e620000000800 */
[----:B0-----:R-:W-:-:S03]  /*03e0*/  FFMA R10, R10, R12, R27 ;  /* 0x0000000c0a0a7223 */ /* 0x001fc6000000001b */
[----:B------:R-:W-:Y:S01]  /*03f0*/  LDS R12, [R26] ;  /* 0x000000001a0c7984 */ /* 0x000fe20000000800 */
[----:B-1----:R-:W-:-:S03]  /*0400*/  FFMA R13, R13, R11, R10 ;  /* 0x0000000b0d0d7223 */ /* 0x002fc6000000000a */
[----:B------:R-:W0:Y:S01]  /*0410*/  LDS.64 R10, [R23+UR4] ;  /* 0x00000004170a7984 */ /* 0x000e220008000a00 */
[----:B------:R-:W-:-:S03]  /*0420*/  UIADD3 UR4, UPT, UPT, UR4, 0x10, URZ ;  /* 0x0000001004047890 */ /* 0x000fc6000fffe0ff */
[----:B------:R1:W2:Y:S01]  /*0430*/  LDS R27, [R26+0x84] ;  /* 0x000084001a1b7984 */ /* 0x0002a20000000800 */
[----:B------:R-:W-:Y:S01]  /*0440*/  UISETP.NE.AND UP0, UPT, UR4, 0x88, UPT ;  /* 0x000000880400788c */ /* 0x000fe2000bf05270 */
[----:B-1----:R-:W-:Y:S01]  /*0450*/  IADD3 R26, PT, PT, R26, 0x210, RZ ;  /* 0x000002101a1a7810 */ /* 0x002fe20007ffe0ff */
[----:B0-----:R-:W-:-:S04]  /*0460*/  FFMA R10, R10, R12, R13 ;  /* 0x0000000c0a0a7223 */ /* 0x001fc8000000000d */
[----:B--2---:R-:W-:-:S03]  /*0470*/  FFMA R27, R27, R11, R10 ;  /* 0x0000000b1b1b7223 */ /* 0x004fc6000000000a */
[----:B------:R-:W-:Y:S05]  /*0480*/  BRA.U UP0, `(.L_x_124) ;  /* 0xfffffffd00c87547 */ /* 0x000fea000b83ffff */
[----:B------:R-:W-:Y:S06]  /*0490*/  BAR.SYNC.DEFER_BLOCKING 0x0 ;  /* 0x0000000000007b1d */ /* 0x000fec0000010000 */
[----:B------:R-:W-:Y:S05]  /*04a0*/  @P0 BRA `(.L_x_125) ;  /* 0xfffffffc006c0947 */ /* 0x000fea000383ffff */
.L_x_123:
[----:B-----5:R-:W-:-:S04]  /*04b0*/  ISETP.GE.AND P0, PT, R17, R15, PT ;  /* 0x0000000f1100720c */ /* 0x020fc80003f06270 */
[----:B------:R-:W-:-:S13]  /*04c0*/  ISETP.GE.OR P0, PT, R18, R5, P0 ;  /* 0x000000051200720c */ /* 0x000fda0000706670 */
[----:B------:R-:W-:Y:S05]  /*04d0*/  @P0 EXIT ;  /* 0x000000000000094d */ /* 0x000fea0003800000 */
[----:B------:R-:W-:-:S04]  /*04e0*/  IMAD R5, R5, R17, R18 ;  /* 0x0000001105057224 */ /* 0x000fc800078e0212 */
[----:B------:R-:W-:-:S05]  /*04f0*/  IMAD.WIDE R6, R5, 0x4, R6 ;  /* 0x0000000405067825 */ /* 0x000fca00078e0206 */
[----:B------:R-:W-:Y:S01]  /*0500*/  STG.E desc[UR6][R6.64], R27 ;  /* 0x0000001b06007986 */ /* 0x000fe2000c101906 */
[----:B------:R-:W-:Y:S05]  /*0510*/  EXIT ;  /* 0x000000000000794d */ /* 0x000fea0003800000 */
.L_x_126:
        /* <DEDUP_REMOVED lines=14> */
.L_x_149:


//--------------------- .text._Z14MatrixSubtractP8Vector2DS0_S0_ --------------------------
	.section	.text._Z14MatrixSubtractP8Vector2DS0_S0_,"ax",@progbits
	.align	128
        .global         _Z14MatrixSubtractP8Vector2DS0_S0_
        .type           _Z14MatrixSubtractP8Vector2DS0_S0_,@function
        .size           _Z14MatrixSubtractP8Vector2DS0_S0_,(.L_x_150 - _Z14MatrixSubtractP8Vector2DS0_S0_)
        .other          _Z14MatrixSubtractP8Vector2DS0_S0_,@"STO_CUDA_ENTRY STV_DEFAULT"
_Z14MatrixSubtractP8Vector2DS0_S0_:
.text._Z14MatrixSubtractP8Vector2DS0_S0_:
        /* <DEDUP_REMOVED lines=17> */
.L_x_127:
        /* <DEDUP_REMOVED lines=8> */
.L_x_129:
[----:B------:R-:W-:Y:S05]  /*0190*/  EXIT ;  /* 0x000000000000794d */ /* 0x000fea0003800000 */
.L_x_128:
        /* <DEDUP_REMOVED lines=24> */
.L_x_132:
        /* <DEDUP_REMOVED lines=8> */
.L_x_133:
        /* <DEDUP_REMOVED lines=11> */
.L_x_131:
[----:B------:R-:W-:Y:S05]  /*0450*/  BSYNC.RECONVERGENT B6 ;  /* 0x0000000000067941 */ /* 0x000fea0003800200 */
.L_x_130:
        /* <DEDUP_REMOVED lines=16> */
[----:B------:R-:W-:-:S04]  /*0560*/  IMAD.WIDE.U32 R18, R21, 0x4, R2 ;  /* 0x0000000415127825 */ /* 0x000fc800078e0002 */
[----:B----4-:R-:W-:-:S04]  /*0570*/  IMAD.WIDE R14, R25, 0x4, R6 ;  /* 0x00000004190e7825 */ /* 0x010fc800078e0206 */
[----:B--2---:R-:W-:-:S05]  /*0580*/  FADD R23, R10, -R13 ;  /* 0x8000000d0a177221 */ /* 0x004fca0000000000 */
[----:B------:R0:W-:Y:S04]  /*0590*/  ST.E desc[UR36][R14.64], R23 ;  /* 0x000000170e007985 */ /* 0x0001e8000c101924 */
[----:B------:R-:W2:Y:S04]  /*05a0*/  LD.E R16, desc[UR36][R16.64] ;  /* 0x0000002410107980 */ /* 0x000ea8000c101900 */
[----:B------:R-:W2:Y:S01]  /*05b0*/  LD.E R19, desc[UR36][R18.64] ;  /* 0x0000002412137980 */ /* 0x000ea2000c101900 */
[C---:B------:R-:W-:Y:S01]  /*05c0*/  IADD3 R27, PT, PT, R21.reuse, R26, RZ ;  /* 0x0000001a151b7210 */ /* 0x040fe20007ffe0ff */
[----:B------:R-:W-:-:S04]  /*05d0*/  IMAD.WIDE.U32 R10, R21, 0x4, R6 ;  /* 0x00000004150a7825 */ /* 0x000fc800078e0006 */
[----:B------:R-:W-:-:S04]  /*05e0*/  IMAD.WIDE.U32 R12, R27, 0x4, R4 ;  /* 0x000000041b0c7825 */ /* 0x000fc800078e0004 */
[----:B------:R-:W-:-:S04]  /*05f0*/  IMAD.WIDE.U32 R20, R27, 0x4, R2 ;  /* 0x000000041b147825 */ /* 0x000fc800078e0002 */
[----:B--2---:R-:W-:-:S05]  /*0600*/  FADD R25, R16, -R19 ;  /* 0x8000001310197221 */ /* 0x004fca0000000000 */
[----:B------:R-:W-:Y:S04]  /*0610*/  ST.E desc[UR36][R10.64], R25 ;  /* 0x000000190a007985 */ /* 0x000fe8000c101924 */
[----:B------:R-:W2:Y:S04]  /*0620*/  LD.E R12, desc[UR36][R12.64] ;  /* 0x000000240c0c7980 */ /* 0x000ea8000c101900 */
[----:B------:R-:W2:Y:S01]  /*0630*/  LD.E R21, desc[UR36][R20.64] ;  /* 0x0000002414157980 */ /* 0x000ea2000c101900 */
[----:B0-----:R-:W-:-:S04]  /*0640*/  IMAD.WIDE.U32 R14, R27, 0x4, R6 ;  /* 0x000000041b0e7825 */ /* 0x001fc800078e0006 */
[----:B------:R-:W-:-:S04]  /*0650*/  IMAD.WIDE.U32 R4, R9, 0x4, R4 ;  /* 0x0000000409047825 */ /* 0x000fc800078e0004 */
[----:B------:R-:W-:-:S04]  /*0660*/  IMAD.WIDE.U32 R2, R9, 0x4, R2 ;  /* 0x0000000409027825 */ /* 0x000fc800078e0002 */
[----:B--2---:R-:W-:-:S05]  /*0670*/  FADD R17, R12, -R21 ;  /* 0x800000150c117221 */ /* 0x004fca0000000000 */
[----:B------:R-:W-:Y:S04]  /*0680*/  ST.E desc[UR36][R14.64], R17 ;  /* 0x000000110e007985 */ /* 0x000fe8000c101924 */
[----:B------:R-:W2:Y:S04]  /*0690*/  LD.E R4, desc[UR36][R4.64] ;  /* 0x0000002404047980 */ /* 0x000ea8000c101900 */
[----:B------:R-:W2:Y:S01]  /*06a0*/  LD.E R3, desc[UR36][R2.64] ;  /* 0x0000002402037980 */ /* 0x000ea2000c101900 */
[----:B------:R-:W-:-:S04]  /*06b0*/  IMAD.WIDE.U32 R6, R9, 0x4, R6 ;  /* 0x0000000409067825 */ /* 0x000fc800078e0006 */
[----:B--2---:R-:W-:-:S05]  /*06c0*/  FADD R9, R4, -R3 ;  /* 0x8000000304097221 */ /* 0x004fca0000000000 */
[----:B------:R-:W-:Y:S01]  /*06d0*/  ST.E desc[UR36][R6.64], R9 ;  /* 0x0000000906007985 */ /* 0x000fe2000c101924 */
[----:B------:R-:W-:Y:S05]  /*06e0*/  EXIT ;  /* 0x000000000000794d */ /* 0x000fea0003800000 */
.L_x_134:
        /* <DEDUP_REMOVED lines=9> */
.L_x_150:


//--------------------- .nv.global.init           --------------------------
	.section	.nv.global.init,"aw",@progbits
.nv.global.init:
	.type		$str$4,@object
	.size		$str$4,($str$7 - $str$4)
$str$4:
        /*0000*/ 	.byte	0x5b, 0x00
	.type		$str$7,@object
	.size		$str$7,($str$5 - $str$7)
$str$7:
        /*0002*/ 	.byte	0x5d, 0x0a, 0x00
	.type		$str$5,@object
	.size		$str$5,($str$6 - $str$5)
$str$5:
        /*0005*/ 	.byte	0x25, 0x66, 0x2c, 0x20, 0x00
	.type		$str$6,@object
	.size		$str$6,($str$10 - $str$6)
$str$6:
        /*000a*/ 	.byte	0x25, 0x66, 0x5d, 0x2c, 0x20, 0x0a, 0x00
	.type		$str$10,@object
	.size		$str$10,($str$9 - $str$10)
$str$10:
        /*0011*/ 	.byte	0x0a, 0x53, 0x6f, 0x66, 0x74, 0x6d, 0x61, 0x78, 0x0a, 0x00
	.type		$str$9,@object
	.size		$str$9,($str$12 - $str$9)
$str$9:
        /*001b*/ 	.byte	0x0a, 0x41, 0x72, 0x67, 0x4d, 0x61, 0x78, 0x32, 0x44, 0x0a, 0x00
	.type		$str$12,@object
	.size		$str$12,($str$1 - $str$12)
$str$12:
        /*0026*/ 	.byte	0x41, 0x64, 0x64, 0x61, 0x6e, 0x64, 0x53, 0x69, 0x67, 0x6d, 0x6f, 0x69, 0x64, 0x0a, 0x00
	.type		$str$1,@object
	.size		$str$1,($str$13 - $str$1)
$str$1:
        /*0035*/ 	.byte	0x0a, 0x4d, 0x61, 0x74, 0x72, 0x69, 0x78, 0x53, 0x75, 0x62, 0x74, 0x72, 0x61, 0x63, 0x74, 0x0a
        /*0045*/ 	.byte	0x00
	.type		$str$13,@object
	.size		$str$13,($str$3 - $str$13)
$str$13:
        /*0046*/ 	.byte	0x41, 0x64, 0x64, 0x61, 0x6e, 0x64, 0x45, 0x78, 0x70, 0x6f, 0x6e, 0x65, 0x6e, 0x74, 0x69, 0x61
        /*0056*/ 	.byte	0x6c, 0x0a, 0x00
	.type		$str$3,@object
	.size		$str$3,($str$17 - $str$3)
$str$3:
        /*0059*/ 	.byte	0x0a, 0x54, 0x72, 0x61, 0x6e, 0x73, 0x70, 0x6f, 0x73, 0x65, 0x56, 0x65, 0x63, 0x74, 0x6f, 0x72
        /*0069*/ 	.byte	0x32, 0x44, 0x0a, 0x00
	.type		$str$17,@object
	.size		$str$17,($str$15 - $str$17)
$str$17:
        /*006d*/ 	.byte	0x0a, 0x53, 0x63, 0x61, 0x6c, 0x61, 0x72, 0x4d, 0x61, 0x74, 0x72, 0x69, 0x78, 0x50, 0x72, 0x6f
        /*007d*/ 	.byte	0x64, 0x75, 0x63, 0x74, 0x0a, 0x00
	.type		$str$15,@object
	.size		$str$15,($str$8 - $str$15)
$str$15:
        /*0083*/ 	.byte	0x0a, 0x4d, 0x61, 0x74, 0x72, 0x69, 0x78, 0x50, 0x61, 0x69, 0x72, 0x77, 0x69, 0x73, 0x65, 0x50
        /*0093*/ 	.byte	0x72, 0x6f, 0x64, 0x75, 0x63, 0x74, 0x0a, 0x00
	.type		$str$8,@object
	.size		$str$8,($str$18 - $str$8)
$str$8:
        /*009b*/ 	.byte	0x52, 0x6f, 0x77, 0x20, 0x3a, 0x20, 0x25, 0x64, 0x20, 0x2d, 0x20, 0x57, 0x69, 0x64, 0x74, 0x68
        /*00ab*/ 	.byte	0x20, 0x3a, 0x20, 0x25, 0x64, 0x20, 0x0a, 0x0a, 0x00
	.type		$str$18,@object
	.size		$str$18,($str$11 - $str$18)
$str$18:
        /*00b4*/ 	.byte	0x0a, 0x0a, 0x57, 0x69, 0x64, 0x74, 0x68, 0x20, 0x3a, 0x20, 0x25, 0x64, 0x20, 0x2d, 0x20, 0x68
        /*00c4*/ 	.byte	0x65, 0x69, 0x67, 0x68, 0x74, 0x20, 0x3a, 0x20, 0x25, 0x64, 0x0a, 0x0a, 0x00
	.type		$str$11,@object
	.size		$str$11,($str - $str$11)
$str$11:
        /*00d1*/ 	.byte	0x0a, 0x0a, 0x2a, 0x2a, 0x2a, 0x2a, 0x2a, 0x2a, 0x2a, 0x2a, 0x2a, 0x2a, 0x4d, 0x61, 0x74, 0x72
        /*00e1*/ 	.byte	0x69, 0x78, 0x20, 0x61, 0x64, 0x64, 0x20, 0x64, 0x69, 0x66, 0x66, 0x20, 0x64, 0x69, 0x6d, 0x65
        /*00f1*/ 	.byte	0x6e, 0x73, 0x69, 0x6f, 0x6e, 0x2e, 0x2e, 0x2e, 0x2e, 0x00
	.type		$str,@object
	.size		$str,($str$14 - $str)
$str:
        /*00fb*/ 	.byte	0x0a, 0x0a, 0x2a, 0x2a, 0x2a, 0x2a, 0x2a, 0x2a, 0x2a, 0x2a, 0x2a, 0x2a, 0x4d, 0x61, 0x74, 0x72
        /*010b*/ 	.byte	0x69, 0x78, 0x20, 0x53, 0x75, 0x62, 0x74, 0x72, 0x61, 0x63, 0x74, 0x20, 0x64, 0x69, 0x66, 0x66
        /*011b*/ 	.byte	0x20, 0x64, 0x69, 0x6d, 0x65, 0x6e, 0x73, 0x69, 0x6f, 0x6e, 0x2e, 0x2e, 0x2e, 0x2e, 0x00
	.type		$str$14,@object
	.size		$str$14,($str$16 - $str$14)
$str$14:
        /*012a*/ 	.byte	0x0a, 0x0a, 0x2a, 0x2a, 0x2a, 0x2a, 0x2a, 0x2a, 0x2a, 0x2a, 0x2a, 0x2a, 0x4d, 0x61, 0x74, 0x72
        /*013a*/ 	.byte	0x69, 0x78, 0x50, 0x61, 0x69, 0x72, 0x77, 0x69, 0x73, 0x65, 0x50, 0x72, 0x6f, 0x64, 0x75, 0x63
        /*014a*/ 	.byte	0x74, 0x20, 0x64, 0x69, 0x6d, 0x65, 0x6e, 0x73, 0x69, 0x6f, 0x6e, 0x2e, 0x2e, 0x2e, 0x2e, 0x00
	.type		$str$16,@object
	.size		$str$16,($str$2 - $str$16)
$str$16:
        /*015a*/ 	.byte	0x0a, 0x0a, 0x2a, 0x2a, 0x2a, 0x2a, 0x2a, 0x2a, 0x2a, 0x2a, 0x2a, 0x2a, 0x53, 0x63, 0x61, 0x6c
        /*016a*/ 	.byte	0x61, 0x72, 0x4d, 0x61, 0x74, 0x72, 0x69, 0x78, 0x50, 0x72, 0x6f, 0x64, 0x75, 0x63, 0x74, 0x20
        /*017a*/ 	.byte	0x64, 0x69, 0x6d, 0x65, 0x6e, 0x73, 0x69, 0x6f, 0x6e, 0xc3, 0xa7, 0x2e, 0x2e, 0x2e, 0x2e, 0x00
	.type		$str$2,@object
	.size		$str$2,(.L_4 - $str$2)
$str$2:
        /*018a*/ 	.byte	0x76, 0x65, 0x63, 0x2d, 0x3e, 0x77, 0x69, 0x64, 0x74, 0x68, 0x20, 0x3a, 0x20, 0x25, 0x64, 0x20
        /*019a*/ 	.byte	0x76, 0x65, 0x63, 0x2d, 0x3e, 0x68, 0x65, 0x69, 0x67, 0x68, 0x74, 0x20, 0x3a, 0x20, 0x25, 0x64
        /*01aa*/ 	.byte	0x20, 0x2d, 0x20, 0x78, 0x20, 0x64, 0x69, 0x6d, 0x20, 0x25, 0x64, 0x20, 0x79, 0x20, 0x64, 0x69
        /*01ba*/ 	.byte	0x6d, 0x20, 0x25, 0x64, 0x00
.L_4:


//--------------------- .nv.shared.reserved.0     --------------------------
	.section	.nv.shared.reserved.0,"aw",@nobits
	.weak		__nv_reservedSMEM_offset_0_alias
	.size		__nv_reservedSMEM_offset_0_alias, 0, 64
	.other		__nv_reservedSMEM_offset_0_alias,@"STO_CUDA_RESERVED_SHARED STV_DEFAULT"
__nv_reservedSMEM_offset_0_alias:
	.zero		0
	.zero		64


//--------------------- .nv.global                --------------------------
	.section	.nv.global,"aw",@nobits
	.align	4
.nv.global:
	.type		error_sum,@object
	.size		error_sum,(arg_max_result - error_sum)
error_sum:
	.zero		1024
	.type		arg_max_result,@object
	.size		arg_max_result,(.L_1 - arg_max_result)
arg_max_result:
	.zero		1024
.L_1:


//--------------------- .nv.shared._Z23TransposeVector2DSharedP8Vector2DS0_ --------------------------
	.section	.nv.shared._Z23TransposeVector2DSharedP8Vector2DS0_,"aw",@nobits
	.sectionflags	@""
	.align	4
.nv.shared._Z23TransposeVector2DSharedP8Vector2DS0_:
	.zero		9472


//--------------------- .nv.shared._Z19MatrixProductSharedP8Vector2DS0_S0_ --------------------------
	.section	.nv.shared._Z19MatrixProductSharedP8Vector2DS0_S0_,"aw",@nobits
	.sectionflags	@""
	.align	4
.nv.shared._Z19MatrixProductSharedP8Vector2DS0_S0_:
	.zero		9344


//--------------------- .nv.constant0._Z25calculateCrossEntropyLossP8Vector2DS0_S0_ --------------------------
	.section	.nv.constant0._Z25calculateCrossEntropyLossP8Vector2DS0_S0_,"a",@progbits
	.sectionflags	@""
	.align	4
.nv.constant0._Z25calculateCrossEntropyLossP8Vector2DS0_S0_:
	.zero		920


//--------------------- .nv.constant0._Z12Vector2DInfoP8Vector2D --------------------------
	.section	.nv.constant0._Z12Vector2DInfoP8Vector2D,"a",@progbits
	.sectionflags	@""
	.align	4
.nv.constant0._Z12Vector2DInfoP8Vector2D:
	.zero		904


//--------------------- .nv.constant0._Z17ApplyWeightChangeP8Vector2DfS0_ --------------------------
	.section	.nv.constant0._Z17ApplyWeightChangeP8Vector2DfS0_,"a",@progbits
	.sectionflags	@""
	.align	4
.nv.constant0._Z17ApplyWeightChangeP8Vector2DfS0_:
	.zero		920


//--------------------- .nv.constant0._Z19LayerErrorCalculateP8Vector2DS0_S0_ --------------------------
	.section	.nv.constant0._Z19LayerErrorCalculateP8Vector2DS0_S0_,"a",@progbits
	.sectionflags	@""
	.align	4
.nv.constant0._Z19LayerErrorCalculateP8Vector2DS0_S0_:
	.zero		920


//--------------------- .nv.constant0._Z17AddandExponentialP8Vector2DS0_S0_ --------------------------
	.section	.nv.constant0._Z17AddandExponentialP8Vector2DS0_S0_,"a",@progbits
	.sectionflags	@""
	.align	4
.nv.constant0._Z17AddandExponentialP8Vector2DS0_S0_:
	.zero		920


//--------------------- .nv.constant0._Z13AddandSigmoidP8Vector2DS0_S0_ --------------------------
	.section	.nv.constant0._Z13AddandSigmoidP8Vector2DS0_S0_,"a",@progbits
	.sectionflags	@""
	.align	4
.nv.constant0._Z13AddandSigmoidP8Vector2DS0_S0_:
	.zero		920


//--------------------- .nv.constant0._Z10PointerSetP8Vector2DS0_ii --------------------------
	.section	.nv.constant0._Z10PointerSetP8Vector2DS0_ii,"a",@progbits
	.sectionflags	@""
	.align	4
.nv.constant0._Z10PointerSetP8Vector2DS0_ii:
	.zero		920


//--------------------- .nv.constant0._Z7SoftmaxP8Vector2DS0_ --------------------------
	.section	.nv.constant0._Z7SoftmaxP8Vector2DS0_,"a",@progbits
	.sectionflags	@""
	.align	4
.nv.constant0._Z7SoftmaxP8Vector2DS0_:
	.zero		912


//--------------------- .nv.constant0._Z8ArgMax2DP8Vector2D --------------------------
	.section	.nv.constant0._Z8ArgMax2DP8Vector2D,"a",@progbits
	.sectionflags	@""
	.align	4
.nv.constant0._Z8ArgMax2DP8Vector2D:
	.zero		904


//--------------------- .nv.constant0._Z5Sum2DP8Vector2D --------------------------
	.section	.nv.constant0._Z5Sum2DP8Vector2D,"a",@progbits
	.sectionflags	@""
	.align	4
.nv.constant0._Z5Sum2DP8Vector2D:
	.zero		904


//--------------------- .nv.constant0._Z15DisplayVector2DP8Vector2D --------------------------
	.section	.nv.constant0._Z15DisplayVector2DP8Vector2D,"a",@progbits
	.sectionflags	@""
	.align	4
.nv.constant0._Z15DisplayVector2DP8Vector2D:
	.zero		904


//--------------------- .nv.constant0._Z23TransposeVector2DSharedP8Vector2DS0_ --------------------------
	.section	.nv.constant0._Z23TransposeVector2DSharedP8Vector2DS0_,"a",@progbits
	.sectionflags	@""
	.align	4
.nv.constant0._Z23TransposeVector2DSharedP8Vector2DS0_:
	.zero		912


//--------------------- .nv.constant0._Z19MatrixProductSharedP8Vector2DS0_S0_ --------------------------
	.section	.nv.constant0._Z19MatrixProductSharedP8Vector2DS0_S0_,"a",@progbits
	.sectionflags	@""
	.align	4
.nv.constant0._Z19MatrixProductSharedP8Vector2DS0_S0_:
	.zero		920


//--------------------- .nv.constant0._Z14MatrixSubtractP8Vector2DS0_S0_ --------------------------
	.section	.nv.constant0._Z14MatrixSubtractP8Vector2DS0_S0_,"a",@progbits
	.sectionflags	@""
	.align	4
.nv.constant0._Z14MatrixSubtractP8Vector2DS0_S0_:
	.zero		920


//--------------------- SYMBOLS --------------------------

	.type		.nv.reservedSmem.offset0,@object
	.size		.nv.reservedSmem.offset0,0x4
	.type		.nv.reservedSmem.cap,@object
	.size		.nv.reservedSmem.cap,0x4
	.type		vprintf,@function
